// auto-generated by cutlass_sweep.gemm — config: {"arch": "sm_100", "cluster_m": 4, "cluster_n": 1, "dtype": "int8", "dtype_b": "int8", "layout": "nt", "stages": 0, "tile_k": 128, "tile_m": 64, "tile_n": 64}
#include "cutlass/cutlass.h"
#include "cutlass/gemm/collective/collective_builder.hpp"
#include "cutlass/gemm/device/gemm_universal_adapter.h"
#include "cutlass/gemm/kernel/gemm_universal.hpp"
#include "cutlass/epilogue/collective/collective_builder.hpp"

using ElemA = int8_t;
using ElemB = int8_t;
using ElemCD = int8_t;
using Acc  = int32_t;
using TileShape    = cute::Shape<cute::_64, cute::_64, cute::_128>;
using ClusterShape = cute::Shape<cute::_4, cute::_1, cute::_1>;

using CollectiveEpilogue = typename cutlass::epilogue::collective::CollectiveBuilder<
    cutlass::arch::Sm100, cutlass::arch::OpClassTensorOp,
    TileShape, ClusterShape,
    cutlass::epilogue::collective::EpilogueTileAuto,
    Acc, Acc,
    ElemCD, cutlass::layout::RowMajor, 128 / cutlass::sizeof_bits<ElemCD>::value,
    ElemCD, cutlass::layout::RowMajor, 128 / cutlass::sizeof_bits<ElemCD>::value,
    cutlass::epilogue::collective::EpilogueScheduleAuto
  >::CollectiveOp;

using CollectiveMainloop = typename cutlass::gemm::collective::CollectiveBuilder<
    cutlass::arch::Sm100, cutlass::arch::OpClassTensorOp,
    ElemA, cutlass::layout::RowMajor, 128 / cutlass::sizeof_bits<ElemA>::value,
    ElemB, cutlass::layout::ColumnMajor, 128 / cutlass::sizeof_bits<ElemB>::value,
    Acc,
    TileShape, ClusterShape,
    cutlass::gemm::collective::StageCountAutoCarveout<static_cast<int>(sizeof(typename CollectiveEpilogue::SharedStorage))>,
    cutlass::gemm::collective::KernelScheduleAuto
  >::CollectiveOp;

using GemmKernel = cutlass::gemm::kernel::GemmUniversal<
    cute::Shape<int,int,int,int>,
    CollectiveMainloop,
    CollectiveEpilogue
>;
using Gemm = cutlass::gemm::device::GemmUniversalAdapter<GemmKernel>;

// Force the device kernel symbol into the cubin without needing a host main.
auto* _anchor = &cutlass::device_kernel<GemmKernel>;


// ===== COMPILED SASS (sm_100a) =====

	.target	sm_100a

	.elftype	@"ET_EXEC"


//--------------------- .note.nv.tkinfo           --------------------------
	.section	.note.nv.tkinfo,"",@"SHT_NOTE"
	.sectionflags	@"SHF_NOTE_NV_TKINFO"
	.tkinfo
        /*0018*/ 	.word	0x00000002
        /*0030*/ 	.string	""
        /*0030*/ 	.string	"ptxas"
        /*0030*/ 	.string	"Cuda compilation tools, release 13.0, V13.0.88"
        /*0030*/ 	.string	"Build cuda_13.0.r13.0/compiler.36424714_0"
        /*0030*/ 	.string	"-arch sm_100a -m 64 "



//--------------------- .note.nv.cuinfo           --------------------------
	.section	.note.nv.cuinfo,"",@"SHT_NOTE"
	.sectionflags	@"SHF_NOTE_NV_CUINFO"
        /*0018*/ 	.short	0x0002
        /*001a*/ 	.short	0x0064
        /*001c*/ 	.short	0x0082
	.zero		2


//--------------------- .nv.info                  --------------------------
	.section	.nv.info,"",@"SHT_CUDA_INFO"
	.align	4


	//----- nvinfo : EIATTR_REGCOUNT
	.align		4
        /*0000*/ 	.byte	0x04, 0x2f
        /*0002*/ 	.short	(.L_19 - .L_18)
	.align		4
.L_18:
        /*0004*/ 	.word	index@(_ZN7cutlass13device_kernelINS_4gemm6kernel13GemmUniversalIN4cute5tupleIJiiiiEEENS1_10collective13CollectiveMmaINS1_35MainloopSm100TmaUmmaWarpSpecializedILi13ELi2ELi4ENS5_IJNS4_1CILi4EEENSA_ILi1EEESC_EEEEENS5_IJNSA_ILi64EEESF_NSA_ILi128EEEEEEaNS5_IJlSC_lEEEaSI_NS4_8TiledMMAINS4_8MMA_AtomIJNS4_15SM100_MMA_S8_SSIaaiLi64ELi64ELNS4_4UMMA5MajorE0ELSN_0ELNSM_8SaturateE0EEEEEENS4_6LayoutINS5_IJSC_SC_SC_EEENS5_IJNSA_ILi0EEEST_ST_EEEEENS5_IJNS4_10UnderscoreESW_SW_EEEEENS4_13SM90_TMA_LOADENS4_14ComposedLayoutINS4_7SwizzleILi3ELi4ELi3EEENS4_18smem_ptr_flag_bitsILi8EEENSR_INS5_IJNSA_ILi8EEESG_EEENS5_IJSG_SC_EEEEEEEvNS4_8identityENS4_23SM90_TMA_LOAD_MULTICASTES19_vS1A_EENS_8epilogue10collective18CollectiveEpilogueINS1D_23Sm100TmaWarpSpecializedILi1ELi1ELi32ELb0ELb0EEEJSH_NS5_IJNSR_ISF_SC_EES1I_EEEaSI_aSI_NS1D_6fusion15FusionCallbacksIS1H_NS1K_17LinearCombinationIaiaiLNS_15FloatRoundStyleE2EEESH_S1J_JEEENS4_5SM1004TMEM4LOAD26SM100_TMEM_LOAD_16dp32b32xESZ_NS10_INS11_ILi2ELi4ELi3EEES14_NSR_INS5_IJS15_SF_EEENS5_IJSF_SC_EEEEEEENS4_39AutoVectorizingCopyWithAssumedAlignmentILi128EEENS4_14SM90_TMA_STOREES1Y_S20_S20_EEEvvEEEEvNT_6ParamsE)
        /*0008*/ 	.word	0x00000059


	//----- nvinfo : EIATTR_FRAME_SIZE
	.align		4
.L_19:
        /*000c*/ 	.byte	0x04, 0x11
        /*000e*/ 	.short	(.L_21 - .L_20)
	.align		4
.L_20:
        /*0010*/ 	.word	index@($__internal_2_$__cuda_sm10x_tcgen05_guardrail_trap_unallocated_columns_being_dealloced)
        /*0014*/ 	.word	0x00000000


	//----- nvinfo : EIATTR_FRAME_SIZE
	.align		4
.L_21:
        /*0018*/ 	.byte	0x04, 0x11
        /*001a*/ 	.short	(.L_23 - .L_22)
	.align		4
.L_22:
        /*001c*/ 	.word	index@($__internal_1_$__cuda_sm10x_tcgen05_guardrail_trap_phase_invalid_during_alloc)
        /*0020*/ 	.word	0x00000000


	//----- nvinfo : EIATTR_FRAME_SIZE
	.align		4
.L_23:
        /*0024*/ 	.byte	0x04, 0x11
        /*0026*/ 	.short	(.L_25 - .L_24)
	.align		4
.L_24:
        /*0028*/ 	.word	index@($__internal_0_$__cuda_sm10x_tcgen05_guardrail_trap_col_being_dealloced_not_returned_by_alloc)
        /*002c*/ 	.word	0x00000000


	//----- nvinfo : EIATTR_FRAME_SIZE
	.align		4
.L_25:
        /*0030*/ 	.byte	0x04, 0x11
        /*0032*/ 	.short	(.L_27 - .L_26)
	.align		4
.L_26:
        /*0034*/ 	.word	index@(_ZN7cutlass13device_kernelINS_4gemm6kernel13GemmUniversalIN4cute5tupleIJiiiiEEENS1_10collective13CollectiveMmaINS1_35MainloopSm100TmaUmmaWarpSpecializedILi13ELi2ELi4ENS5_IJNS4_1CILi4EEENSA_ILi1EEESC_EEEEENS5_IJNSA_ILi64EEESF_NSA_ILi128EEEEEEaNS5_IJlSC_lEEEaSI_NS4_8TiledMMAINS4_8MMA_AtomIJNS4_15SM100_MMA_S8_SSIaaiLi64ELi64ELNS4_4UMMA5MajorE0ELSN_0ELNSM_8SaturateE0EEEEEENS4_6LayoutINS5_IJSC_SC_SC_EEENS5_IJNSA_ILi0EEEST_ST_EEEEENS5_IJNS4_10UnderscoreESW_SW_EEEEENS4_13SM90_TMA_LOADENS4_14ComposedLayoutINS4_7SwizzleILi3ELi4ELi3EEENS4_18smem_ptr_flag_bitsILi8EEENSR_INS5_IJNSA_ILi8EEESG_EEENS5_IJSG_SC_EEEEEEEvNS4_8identityENS4_23SM90_TMA_LOAD_MULTICASTES19_vS1A_EENS_8epilogue10collective18CollectiveEpilogueINS1D_23Sm100TmaWarpSpecializedILi1ELi1ELi32ELb0ELb0EEEJSH_NS5_IJNSR_ISF_SC_EES1I_EEEaSI_aSI_NS1D_6fusion15FusionCallbacksIS1H_NS1K_17LinearCombinationIaiaiLNS_15FloatRoundStyleE2EEESH_S1J_JEEENS4_5SM1004TMEM4LOAD26SM100_TMEM_LOAD_16dp32b32xESZ_NS10_INS11_ILi2ELi4ELi3EEES14_NSR_INS5_IJS15_SF_EEENS5_IJSF_SC_EEEEEEENS4_39AutoVectorizingCopyWithAssumedAlignmentILi128EEENS4_14SM90_TMA_STOREES1Y_S20_S20_EEEvvEEEEvNT_6ParamsE)
        /*0038*/ 	.word	0x00000000


	//----- nvinfo : EIATTR_MIN_STACK_SIZE
	.align		4
.L_27:
        /*003c*/ 	.byte	0x04, 0x12
        /*003e*/ 	.short	(.L_29 - .L_28)
	.align		4
.L_28:
        /*0040*/ 	.word	index@(_ZN7cutlass13device_kernelINS_4gemm6kernel13GemmUniversalIN4cute5tupleIJiiiiEEENS1_10collective13CollectiveMmaINS1_35MainloopSm100TmaUmmaWarpSpecializedILi13ELi2ELi4ENS5_IJNS4_1CILi4EEENSA_ILi1EEESC_EEEEENS5_IJNSA_ILi64EEESF_NSA_ILi128EEEEEEaNS5_IJlSC_lEEEaSI_NS4_8TiledMMAINS4_8MMA_AtomIJNS4_15SM100_MMA_S8_SSIaaiLi64ELi64ELNS4_4UMMA5MajorE0ELSN_0ELNSM_8SaturateE0EEEEEENS4_6LayoutINS5_IJSC_SC_SC_EEENS5_IJNSA_ILi0EEEST_ST_EEEEENS5_IJNS4_10UnderscoreESW_SW_EEEEENS4_13SM90_TMA_LOADENS4_14ComposedLayoutINS4_7SwizzleILi3ELi4ELi3EEENS4_18smem_ptr_flag_bitsILi8EEENSR_INS5_IJNSA_ILi8EEESG_EEENS5_IJSG_SC_EEEEEEEvNS4_8identityENS4_23SM90_TMA_LOAD_MULTICASTES19_vS1A_EENS_8epilogue10collective18CollectiveEpilogueINS1D_23Sm100TmaWarpSpecializedILi1ELi1ELi32ELb0ELb0EEEJSH_NS5_IJNSR_ISF_SC_EES1I_EEEaSI_aSI_NS1D_6fusion15FusionCallbacksIS1H_NS1K_17LinearCombinationIaiaiLNS_15FloatRoundStyleE2EEESH_S1J_JEEENS4_5SM1004TMEM4LOAD26SM100_TMEM_LOAD_16dp32b32xESZ_NS10_INS11_ILi2ELi4ELi3EEES14_NSR_INS5_IJS15_SF_EEENS5_IJSF_SC_EEEEEEENS4_39AutoVectorizingCopyWithAssumedAlignmentILi128EEENS4_14SM90_TMA_STOREES1Y_S20_S20_EEEvvEEEEvNT_6ParamsE)
        /*0044*/ 	.word	0x00000000
.L_29:


//--------------------- .nv.compat                --------------------------
	.section	.nv.compat,"",@"SHT_CUDA_COMPAT_INFO"
	.align	4
        /*0000*/ 	.byte	0x02, 0x09, 0x01, 0x00, 0x02, 0x02, 0x03, 0x00, 0x02, 0x05, 0x06, 0x00, 0x03, 0x07, 0x01, 0x01
        /*0010*/ 	.byte	0x02, 0x03, 0x01, 0x00, 0x02, 0x06, 0x01, 0x00, 0x04, 0x0b, 0x08, 0x00, 0x01, 0x00, 0x00, 0x00
        /*0020*/ 	.byte	0x00, 0x00, 0x00, 0x00


//--------------------- .nv.info._ZN7cutlass13device_kernelINS_4gemm6kernel13GemmUniversalIN4cute5tupleIJiiiiEEENS1_10collective13CollectiveMmaINS1_35MainloopSm100TmaUmmaWarpSpecializedILi13ELi2ELi4ENS5_IJNS4_1CILi4EEENSA_ILi1EEESC_EEEEENS5_IJNSA_ILi64EEESF_NSA_ILi128EEEEEEaNS5_IJlSC_lEEEaSI_NS4_8TiledMMAINS4_8MMA_AtomIJNS4_15SM100_MMA_S8_SSIaaiLi64ELi64ELNS4_4UMMA5MajorE0ELSN_0ELNSM_8SaturateE0EEEEEENS4_6LayoutINS5_IJSC_SC_SC_EEENS5_IJNSA_ILi0EEEST_ST_EEEEENS5_IJNS4_10UnderscoreESW_SW_EEEEENS4_13SM90_TMA_LOADENS4_14ComposedLayoutINS4_7SwizzleILi3ELi4ELi3EEENS4_18smem_ptr_flag_bitsILi8EEENSR_INS5_IJNSA_ILi8EEESG_EEENS5_IJSG_SC_EEEEEEEvNS4_8identityENS4_23SM90_TMA_LOAD_MULTICASTES19_vS1A_EENS_8epilogue10collective18CollectiveEpilogueINS1D_23Sm100TmaWarpSpecializedILi1ELi1ELi32ELb0ELb0EEEJSH_NS5_IJNSR_ISF_SC_EES1I_EEEaSI_aSI_NS1D_6fusion15FusionCallbacksIS1H_NS1K_17LinearCombinationIaiaiLNS_15FloatRoundStyleE2EEESH_S1J_JEEENS4_5SM1004TMEM4LOAD26SM100_TMEM_LOAD_16dp32b32xESZ_NS10_INS11_ILi2ELi4ELi3EEES14_NSR_INS5_IJS15_SF_EEENS5_IJSF_SC_EEEEEEENS4_39AutoVectorizingCopyWithAssumedAlignmentILi128EEENS4_14SM90_TMA_STOREES1Y_S20_S20_EEEvvEEEEvNT_6ParamsE --------------------------
	.section	.nv.info._ZN7cutlass13device_kernelINS_4gemm6kernel13GemmUniversalIN4cute5tupleIJiiiiEEENS1_10collective13CollectiveMmaINS1_35MainloopSm100TmaUmmaWarpSpecializedILi13ELi2ELi4ENS5_IJNS4_1CILi4EEENSA_ILi1EEESC_EEEEENS5_IJNSA_ILi64EEESF_NSA_ILi128EEEEEEaNS5_IJlSC_lEEEaSI_NS4_8TiledMMAINS4_8MMA_AtomIJNS4_15SM100_MMA_S8_SSIaaiLi64ELi64ELNS4_4UMMA5MajorE0ELSN_0ELNSM_8SaturateE0EEEEEENS4_6LayoutINS5_IJSC_SC_SC_EEENS5_IJNSA_ILi0EEEST_ST_EEEEENS5_IJNS4_10UnderscoreESW_SW_EEEEENS4_13SM90_TMA_LOADENS4_14ComposedLayoutINS4_7SwizzleILi3ELi4ELi3EEENS4_18smem_ptr_flag_bitsILi8EEENSR_INS5_IJNSA_ILi8EEESG_EEENS5_IJSG_SC_EEEEEEEvNS4_8identityENS4_23SM90_TMA_LOAD_MULTICASTES19_vS1A_EENS_8epilogue10collective18CollectiveEpilogueINS1D_23Sm100TmaWarpSpecializedILi1ELi1ELi32ELb0ELb0EEEJSH_NS5_IJNSR_ISF_SC_EES1I_EEEaSI_aSI_NS1D_6fusion15FusionCallbacksIS1H_NS1K_17LinearCombinationIaiaiLNS_15FloatRoundStyleE2EEESH_S1J_JEEENS4_5SM1004TMEM4LOAD26SM100_TMEM_LOAD_16dp32b32xESZ_NS10_INS11_ILi2ELi4ELi3EEES14_NSR_INS5_IJS15_SF_EEENS5_IJSF_SC_EEEEEEENS4_39AutoVectorizingCopyWithAssumedAlignmentILi128EEENS4_14SM90_TMA_STOREES1Y_S20_S20_EEEvvEEEEvNT_6ParamsE,"",@"SHT_CUDA_INFO"
	.sectionflags	@""
	.align	4


	//----- nvinfo : EIATTR_CUDA_API_VERSION
	.align		4
        /*0000*/ 	.byte	0x04, 0x37
        /*0002*/ 	.short	(.L_31 - .L_30)
.L_30:
        /*0004*/ 	.word	0x00000082


	//----- nvinfo : EIATTR_KPARAM_INFO
	.align		4
.L_31:
        /*0008*/ 	.byte	0x04, 0x17
        /*000a*/ 	.short	(.L_33 - .L_32)
.L_32:
        /*000c*/ 	.word	0x00000000
        /*0010*/ 	.short	0x0000
        /*0012*/ 	.short	0x0000
        /*0014*/ 	.byte	0x00, 0xf0, 0x01, 0x20


	//----- nvinfo : EIATTR_AT_ENTRY_FRAGMENTS
	.align		4
.L_33:
        /*0018*/ 	.byte	0x04, 0x4f
        /*001a*/ 	.short	(.L_35 - .L_34)


	//   ....[0]....
.L_34:
        /*001c*/ 	.word	0x00000006


	//----- nvinfo : EIATTR_RESERVED_SMEM_USED
	.align		4
.L_35:
        /*0020*/ 	.byte	0x01, 0x41
	.zero		2


	//----- nvinfo : EIATTR_SPARSE_MMA_MASK
	.align		4
        /*0024*/ 	.byte	0x03, 0x50
        /*0026*/ 	.short	0x0000


	//----- nvinfo : EIATTR_TCGEN05_1CTA_USED
	.align		4
        /*0028*/ 	.byte	0x01, 0x51
	.zero		2


	//----- nvinfo : EIATTR_MAXREG_COUNT
	.align		4
        /*002c*/ 	.byte	0x03, 0x1b
        /*002e*/ 	.short	0x00ff


	//----- nvinfo : EIATTR_NUM_BARRIERS
	.align		4
        /*0030*/ 	.byte	0x02, 0x4c
        /*0032*/ 	.byte	0x07
	.zero		1


	//----- nvinfo : EIATTR_EXTERNS
	.align		4
        /*0034*/ 	.byte	0x04, 0x0f
        /*0036*/ 	.short	(.L_37 - .L_36)


	//   ....[0]....
	.align		4
.L_36:
        /*0038*/ 	.word	index@(__assertfail)


	//----- nvinfo : EIATTR_MERCURY_ISA_VERSION
	.align		4
.L_37:
        /*003c*/ 	.byte	0x03, 0x5f
        /*003e*/ 	.short	0x0101


	//----- nvinfo : EIATTR_INT_WARP_WIDE_INSTR_OFFSETS
	.align		4
        /*0040*/ 	.byte	0x04, 0x31
        /*0042*/ 	.short	(.L_39 - .L_38)


	//   ....[0]....
.L_38:
        /*0044*/ 	.word	0x000042c0


	//   ....[1]....
        /*0048*/ 	.word	0x000042f0


	//   ....[2]....
        /*004c*/ 	.word	0x00004310


	//   ....[3]....
        /*0050*/ 	.word	0x00004ef0


	//   ....[4]....
        /*0054*/ 	.word	0x00004fa0


	//----- nvinfo : EIATTR_COOP_GROUP_MASK_REGIDS
	.align		4
.L_39:
        /*0058*/ 	.byte	0x04, 0x29
        /*005a*/ 	.short	(.L_41 - .L_40)


	//   ....[0]....
.L_40:
        /*005c*/ 	.word	0xffffffff


	//   ....[1]....
        /*0060*/ 	.word	0xffffffff


	//   ....[2]....
        /*0064*/ 	.word	0xffffffff


	//   ....[3]....
        /*0068*/ 	.word	0xffffffff


	//   ....[4]....
        /*006c*/ 	.word	0xffffffff


	//   ....[5]....
        /*0070*/ 	.word	0xffffffff


	//   ....[6]....
        /*0074*/ 	.word	0xffffffff


	//   ....[7]....
        /*0078*/ 	.word	0xffffffff


	//   ....[8]....
        /*007c*/ 	.word	0xffffffff


	//   ....[9]....
        /*0080*/ 	.word	0xffffffff


	//   ....[10]....
        /*0084*/ 	.word	0xffffffff


	//   ....[11]....
        /*0088*/ 	.word	0xffffffff


	//   ....[12]....
        /*008c*/ 	.word	0xffffffff


	//   ....[13]....
        /*0090*/ 	.word	0xffffffff


	//----- nvinfo : EIATTR_COOP_GROUP_INSTR_OFFSETS
	.align		4
.L_41:
        /*0094*/ 	.byte	0x04, 0x28
        /*0096*/ 	.short	(.L_43 - .L_42)


	//   ....[0]....
.L_42:
        /*0098*/ 	.word	0x00000080


	//   ....[1]....
        /*009c*/ 	.word	0x000004e0


	//   ....[2]....
        /*00a0*/ 	.word	0x000007c0


	//   ....[3]....
        /*00a4*/ 	.word	0x00000900


	//   ....[4]....
        /*00a8*/ 	.word	0x00000a00


	//   ....[5]....
        /*00ac*/ 	.word	0x00000b70


	//   ....[6]....
        /*00b0*/ 	.word	0x00000d10


	//   ....[7]....
        /*00b4*/ 	.word	0x00000ed0


	//   ....[8]....
        /*00b8*/ 	.word	0x00002100


	//   ....[9]....
        /*00bc*/ 	.word	0x000034b0


	//   ....[10]....
        /*00c0*/ 	.word	0x000036c0


	//   ....[11]....
        /*00c4*/ 	.word	0x000036f0


	//   ....[12]....
        /*00c8*/ 	.word	0x000041a0


	//   ....[13]....
        /*00cc*/ 	.word	0x000043d0


	//----- nvinfo : EIATTR_VRC_CTA_INIT_COUNT
	.align		4
.L_43:
        /*00d0*/ 	.byte	0x02, 0x4a
        /*00d2*/ 	.byte	0x80
	.zero		1


	//----- nvinfo : EIATTR_SYSCALL_OFFSETS
	.align		4
        /*00d4*/ 	.byte	0x04, 0x46
        /*00d6*/ 	.short	(.L_45 - .L_44)


	//   ....[0]....
.L_44:
        /*00d8*/ 	.word	0x00005b00


	//   ....[1]....
        /*00dc*/ 	.word	0x00005c40


	//   ....[2]....
        /*00e0*/ 	.word	0x000063c0


	//----- nvinfo : EIATTR_MBARRIER_INSTR_OFFSETS
	.align		4
.L_45:
        /*00e4*/ 	.byte	0x04, 0x39
        /*00e6*/ 	.short	(.L_47 - .L_46)


	//   ....[0]....
.L_46:
        /*00e8*/ 	.word	0x00000600
        /*00ec*/ 	.word	0x000000ff
        /*00f0*/ 	.word	0x00000000
        /*00f4*/ 	.short	0x0100
        /*00f6*/ 	.byte	0x04
	.zero		1


	//   ....[1]....
        /*00f8*/ 	.word	0x00000610
        /*00fc*/ 	.word	0x000000ff
        /*0100*/ 	.word	0x00000068
        /*0104*/ 	.short	0x0100
        /*0106*/ 	.byte	0x04
	.zero		1


	//   ....[2]....
        /*0108*/ 	.word	0x00000620
        /*010c*/ 	.word	0x000000ff
        /*0110*/ 	.word	0x00000008
        /*0114*/ 	.short	0x0100
        /*0116*/ 	.byte	0x04
	.zero		1


	//   ....[3]....
        /*0118*/ 	.word	0x00000630
        /*011c*/ 	.word	0x000000ff
        /*0120*/ 	.word	0x00000070
        /*0124*/ 	.short	0x0100
        /*0126*/ 	.byte	0x04
	.zero		1


	//   ....[4]....
        /*0128*/ 	.word	0x00000640
        /*012c*/ 	.word	0x000000ff
        /*0130*/ 	.word	0x00000010
        /*0134*/ 	.short	0x0100
        /*0136*/ 	.byte	0x04
	.zero		1


	//   ....[5]....
        /*0138*/ 	.word	0x00000650
        /*013c*/ 	.word	0x000000ff
        /*0140*/ 	.word	0x00000078
        /*0144*/ 	.short	0x0100
        /*0146*/ 	.byte	0x04
	.zero		1


	//   ....[6]....
        /*0148*/ 	.word	0x00000660
        /*014c*/ 	.word	0x000000ff
        /*0150*/ 	.word	0x00000018
        /*0154*/ 	.short	0x0100
        /*0156*/ 	.byte	0x04
	.zero		1


	//   ....[7]....
        /*0158*/ 	.word	0x00000670
        /*015c*/ 	.word	0x000000ff
        /*0160*/ 	.word	0x00000080
        /*0164*/ 	.short	0x0100
        /*0166*/ 	.byte	0x04
	.zero		1


	//   ....[8]....
        /*0168*/ 	.word	0x00000680
        /*016c*/ 	.word	0x000000ff
        /*0170*/ 	.word	0x00000020
        /*0174*/ 	.short	0x0100
        /*0176*/ 	.byte	0x04
	.zero		1


	//   ....[9]....
        /*0178*/ 	.word	0x00000690
        /*017c*/ 	.word	0x000000ff
        /*0180*/ 	.word	0x00000088
        /*0184*/ 	.short	0x0100
        /*0186*/ 	.byte	0x04
	.zero		1


	//   ....[10]....
        /*0188*/ 	.word	0x000006a0
        /*018c*/ 	.word	0x000000ff
        /*0190*/ 	.word	0x00000028
        /*0194*/ 	.short	0x0100
        /*0196*/ 	.byte	0x04
	.zero		1


	//   ....[11]....
        /*0198*/ 	.word	0x000006b0
        /*019c*/ 	.word	0x000000ff
        /*01a0*/ 	.word	0x00000090
        /*01a4*/ 	.short	0x0100
        /*01a6*/ 	.byte	0x04
	.zero		1


	//   ....[12]....
        /*01a8*/ 	.word	0x000006c0
        /*01ac*/ 	.word	0x000000ff
        /*01b0*/ 	.word	0x00000030
        /*01b4*/ 	.short	0x0100
        /*01b6*/ 	.byte	0x04
	.zero		1


	//   ....[13]....
        /*01b8*/ 	.word	0x000006d0
        /*01bc*/ 	.word	0x000000ff
        /*01c0*/ 	.word	0x00000098
        /*01c4*/ 	.short	0x0100
        /*01c6*/ 	.byte	0x04
	.zero		1


	//   ....[14]....
        /*01c8*/ 	.word	0x000006e0
        /*01cc*/ 	.word	0x000000ff
        /*01d0*/ 	.word	0x00000038
        /*01d4*/ 	.short	0x0100
        /*01d6*/ 	.byte	0x04
	.zero		1


	//   ....[15]....
        /*01d8*/ 	.word	0x000006f0
        /*01dc*/ 	.word	0x000000ff
        /*01e0*/ 	.word	0x000000a0
        /*01e4*/ 	.short	0x0100
        /*01e6*/ 	.byte	0x04
	.zero		1


	//   ....[16]....
        /*01e8*/ 	.word	0x00000700
        /*01ec*/ 	.word	0x000000ff
        /*01f0*/ 	.word	0x00000040
        /*01f4*/ 	.short	0x0100
        /*01f6*/ 	.byte	0x04
	.zero		1


	//   ....[17]....
        /*01f8*/ 	.word	0x00000710
        /*01fc*/ 	.word	0x000000ff
        /*0200*/ 	.word	0x000000a8
        /*0204*/ 	.short	0x0100
        /*0206*/ 	.byte	0x04
	.zero		1


	//   ....[18]....
        /*0208*/ 	.word	0x00000720
        /*020c*/ 	.word	0x000000ff
        /*0210*/ 	.word	0x00000048
        /*0214*/ 	.short	0x0100
        /*0216*/ 	.byte	0x04
	.zero		1


	//   ....[19]....
        /*0218*/ 	.word	0x00000730
        /*021c*/ 	.word	0x000000ff
        /*0220*/ 	.word	0x000000b0
        /*0224*/ 	.short	0x0100
        /*0226*/ 	.byte	0x04
	.zero		1


	//   ....[20]....
        /*0228*/ 	.word	0x00000740
        /*022c*/ 	.word	0x000000ff
        /*0230*/ 	.word	0x00000050
        /*0234*/ 	.short	0x0100
        /*0236*/ 	.byte	0x04
	.zero		1


	//   ....[21]....
        /*0238*/ 	.word	0x00000750
        /*023c*/ 	.word	0x000000ff
        /*0240*/ 	.word	0x000000b8
        /*0244*/ 	.short	0x0100
        /*0246*/ 	.byte	0x04
	.zero		1


	//   ....[22]....
        /*0248*/ 	.word	0x00000760
        /*024c*/ 	.word	0x000000ff
        /*0250*/ 	.word	0x00000058
        /*0254*/ 	.short	0x0100
        /*0256*/ 	.byte	0x04
	.zero		1


	//   ....[23]....
        /*0258*/ 	.word	0x00000770
        /*025c*/ 	.word	0x000000ff
        /*0260*/ 	.word	0x000000c0
        /*0264*/ 	.short	0x0100
        /*0266*/ 	.byte	0x04
	.zero		1


	//   ....[24]....
        /*0268*/ 	.word	0x00000780
        /*026c*/ 	.word	0x000000ff
        /*0270*/ 	.word	0x00000060
        /*0274*/ 	.short	0x0100
        /*0276*/ 	.byte	0x04
	.zero		1


	//   ....[25]....
        /*0278*/ 	.word	0x00000790
        /*027c*/ 	.word	0x000000ff
        /*0280*/ 	.word	0x000000c8
        /*0284*/ 	.short	0x0100
        /*0286*/ 	.byte	0x04
	.zero		1


	//   ....[26]....
        /*0288*/ 	.word	0x000008d0
        /*028c*/ 	.word	0x000000ff
        /*0290*/ 	.word	0x000000d0
        /*0294*/ 	.short	0x0100
        /*0296*/ 	.byte	0x04
	.zero		1


	//   ....[27]....
        /*0298*/ 	.word	0x000008e0
        /*029c*/ 	.word	0x000000ff
        /*02a0*/ 	.word	0x000000d8
        /*02a4*/ 	.short	0x0100
        /*02a6*/ 	.byte	0x04
	.zero		1


	//   ....[28]....
        /*02a8*/ 	.word	0x000009d0
        /*02ac*/ 	.word	0x000000ff
        /*02b0*/ 	.word	0x000000e0
        /*02b4*/ 	.short	0x0100
        /*02b6*/ 	.byte	0x06
	.zero		1


	//   ....[29]....
        /*02b8*/ 	.word	0x000009e0
        /*02bc*/ 	.word	0x000000ff
        /*02c0*/ 	.word	0x000000e8
        /*02c4*/ 	.short	0x0100
        /*02c6*/ 	.byte	0x06
	.zero		1


	//   ....[30]....
        /*02c8*/ 	.word	0x00000b20
        /*02cc*/ 	.word	0x000000ff
        /*02d0*/ 	.word	0x000000f0
        /*02d4*/ 	.short	0x0100
        /*02d6*/ 	.byte	0x06
	.zero		1


	//   ....[31]....
        /*02d8*/ 	.word	0x00000b30
        /*02dc*/ 	.word	0x000000ff
        /*02e0*/ 	.word	0x00000100
        /*02e4*/ 	.short	0x0100
        /*02e6*/ 	.byte	0x06
	.zero		1


	//   ....[32]....
        /*02e8*/ 	.word	0x00000b40
        /*02ec*/ 	.word	0x000000ff
        /*02f0*/ 	.word	0x000000f8
        /*02f4*/ 	.short	0x0100
        /*02f6*/ 	.byte	0x06
	.zero		1


	//   ....[33]....
        /*02f8*/ 	.word	0x00000b50
        /*02fc*/ 	.word	0x000000ff
        /*0300*/ 	.word	0x00000108
        /*0304*/ 	.short	0x0100
        /*0306*/ 	.byte	0x06
	.zero		1


	//   ....[34]....
        /*0308*/ 	.word	0x00000c80
        /*030c*/ 	.word	0x000000ff
        /*0310*/ 	.word	0x00000110
        /*0314*/ 	.short	0x0100
        /*0316*/ 	.byte	0x04
	.zero		1


	//   ....[35]....
        /*0318*/ 	.word	0x00000c90
        /*031c*/ 	.word	0x000000ff
        /*0320*/ 	.word	0x00000130
        /*0324*/ 	.short	0x0100
        /*0326*/ 	.byte	0x04
	.zero		1


	//   ....[36]....
        /*0328*/ 	.word	0x00000ca0
        /*032c*/ 	.word	0x000000ff
        /*0330*/ 	.word	0x00000118
        /*0334*/ 	.short	0x0100
        /*0336*/ 	.byte	0x04
	.zero		1


	//   ....[37]....
        /*0338*/ 	.word	0x00000cb0
        /*033c*/ 	.word	0x000000ff
        /*0340*/ 	.word	0x00000138
        /*0344*/ 	.short	0x0100
        /*0346*/ 	.byte	0x04
	.zero		1


	//   ....[38]....
        /*0348*/ 	.word	0x00000cc0
        /*034c*/ 	.word	0x000000ff
        /*0350*/ 	.word	0x00000120
        /*0354*/ 	.short	0x0100
        /*0356*/ 	.byte	0x04
	.zero		1


	//   ....[39]....
        /*0358*/ 	.word	0x00000cd0
        /*035c*/ 	.word	0x000000ff
        /*0360*/ 	.word	0x00000140
        /*0364*/ 	.short	0x0100
        /*0366*/ 	.byte	0x04
	.zero		1


	//   ....[40]....
        /*0368*/ 	.word	0x00000ce0
        /*036c*/ 	.word	0x000000ff
        /*0370*/ 	.word	0x00000128
        /*0374*/ 	.short	0x0100
        /*0376*/ 	.byte	0x04
	.zero		1


	//   ....[41]....
        /*0378*/ 	.word	0x00000cf0
        /*037c*/ 	.word	0x000000ff
        /*0380*/ 	.word	0x00000148
        /*0384*/ 	.short	0x0100
        /*0386*/ 	.byte	0x04
	.zero		1


	//   ....[42]....
        /*0388*/ 	.word	0x00000de0
        /*038c*/ 	.word	0x000000ff
        /*0390*/ 	.word	0x00000150
        /*0394*/ 	.short	0x0100
        /*0396*/ 	.byte	0x04
	.zero		1


	//   ....[43]....
        /*0398*/ 	.word	0x00000df0
        /*039c*/ 	.word	0x000000ff
        /*03a0*/ 	.word	0x00000160
        /*03a4*/ 	.short	0x0100
        /*03a6*/ 	.byte	0x04
	.zero		1


	//   ....[44]....
        /*03a8*/ 	.word	0x00000e00
        /*03ac*/ 	.word	0x000000ff
        /*03b0*/ 	.word	0x00000158
        /*03b4*/ 	.short	0x0100
        /*03b6*/ 	.byte	0x04
	.zero		1


	//   ....[45]....
        /*03b8*/ 	.word	0x00000e10
        /*03bc*/ 	.word	0x000000ff
        /*03c0*/ 	.word	0x00000168
        /*03c4*/ 	.short	0x0100
        /*03c6*/ 	.byte	0x04
	.zero		1


	//   ....[46]....
        /*03c8*/ 	.word	0x00001980
        /*03cc*/ 	.word	0x00000000
        /*03d0*/ 	.word	0x00000160
        /*03d4*/ 	.short	0x010a
        /*03d6*/ 	.byte	0xff
	.zero		1


	//   ....[47]....
        /*03d8*/ 	.word	0x000019b0
        /*03dc*/ 	.word	0x00000000
        /*03e0*/ 	.word	0x00000150
        /*03e4*/ 	.short	0x0101
        /*03e6*/ 	.byte	0xff
	.zero		1


	//   ....[48]....
        /*03e8*/ 	.word	0x00001a80
        /*03ec*/ 	.word	0x000000ff
        /*03f0*/ 	.word	0x00000068
        /*03f4*/ 	.short	0x010a
        /*03f6*/ 	.byte	0x04
	.zero		1


	//   ....[49]....
        /*03f8*/ 	.word	0x00001b00
        /*03fc*/ 	.word	0x000000ff
        /*0400*/ 	.word	0x00000068
        /*0404*/ 	.short	0x010a
        /*0406*/ 	.byte	0x21
	.zero		1


	//   ....[50]....
        /*0408*/ 	.word	0x00001c90
        /*040c*/ 	.word	0x000000ff
        /*0410*/ 	.word	0x00000068
        /*0414*/ 	.short	0x010a
        /*0416*/ 	.byte	0x08
	.zero		1


	//   ....[51]....
        /*0418*/ 	.word	0x00001db0
        /*041c*/ 	.word	0x000000ff
        /*0420*/ 	.word	0x000000e8
        /*0424*/ 	.short	0x0101
        /*0426*/ 	.byte	0x06
	.zero		1


	//   ....[52]....
        /*0428*/ 	.word	0x00001dd0
        /*042c*/ 	.word	0x000000ff
        /*0430*/ 	.word	0x00000068
        /*0434*/ 	.short	0x010a
        /*0436*/ 	.byte	0x04
	.zero		1


	//   ....[53]....
        /*0438*/ 	.word	0x00001e50
        /*043c*/ 	.word	0x000000ff
        /*0440*/ 	.word	0x00000068
        /*0444*/ 	.short	0x010a
        /*0446*/ 	.byte	0x11
	.zero		1


	//   ....[54]....
        /*0448*/ 	.word	0x00002060
        /*044c*/ 	.word	0x000000ff
        /*0450*/ 	.word	0x00000068
        /*0454*/ 	.short	0x010a
        /*0456*/ 	.byte	0x07
	.zero		1


	//   ....[55]....
        /*0458*/ 	.word	0x00002130
        /*045c*/ 	.word	0x00000003
        /*0460*/ 	.word	0x000000f0
        /*0464*/ 	.short	0x010a
        /*0466*/ 	.byte	0xff
	.zero		1


	//   ....[56]....
        /*0468*/ 	.word	0x00002280
        /*046c*/ 	.word	0x00000000
        /*0470*/ 	.word	0x00000000
        /*0474*/ 	.short	0x0101
        /*0476*/ 	.byte	0xff
	.zero		1


	//   ....[57]....
        /*0478*/ 	.word	0x00002820
        /*047c*/ 	.word	0x000000ff
        /*0480*/ 	.word	0x00000000
        /*0484*/ 	.short	0x010a
        /*0486*/ 	.byte	0x04
	.zero		1


	//   ....[58]....
        /*0488*/ 	.word	0x000028b0
        /*048c*/ 	.word	0x000000ff
        /*0490*/ 	.word	0x00000000
        /*0494*/ 	.short	0x010a
        /*0496*/ 	.byte	0x05
	.zero		1


	//   ....[59]....
        /*0498*/ 	.word	0x00002940
        /*049c*/ 	.word	0x000000ff
        /*04a0*/ 	.word	0x00000000
        /*04a4*/ 	.short	0x010a
        /*04a6*/ 	.byte	0x05
	.zero		1


	//   ....[60]....
        /*04a8*/ 	.word	0x000029d0
        /*04ac*/ 	.word	0x000000ff
        /*04b0*/ 	.word	0x00000000
        /*04b4*/ 	.short	0x010a
        /*04b6*/ 	.byte	0x05
	.zero		1


	//   ....[61]....
        /*04b8*/ 	.word	0x00002a60
        /*04bc*/ 	.word	0x000000ff
        /*04c0*/ 	.word	0x00000000
        /*04c4*/ 	.short	0x010a
        /*04c6*/ 	.byte	0x05
	.zero		1


	//   ....[62]....
        /*04c8*/ 	.word	0x00002af0
        /*04cc*/ 	.word	0x000000ff
        /*04d0*/ 	.word	0x00000000
        /*04d4*/ 	.short	0x010a
        /*04d6*/ 	.byte	0x05
	.zero		1


	//   ....[63]....
        /*04d8*/ 	.word	0x00002b80
        /*04dc*/ 	.word	0x000000ff
        /*04e0*/ 	.word	0x00000000
        /*04e4*/ 	.short	0x010a
        /*04e6*/ 	.byte	0x05
	.zero		1


	//   ....[64]....
        /*04e8*/ 	.word	0x00002c10
        /*04ec*/ 	.word	0x000000ff
        /*04f0*/ 	.word	0x00000000
        /*04f4*/ 	.short	0x010a
        /*04f6*/ 	.byte	0x05
	.zero		1


	//   ....[65]....
        /*04f8*/ 	.word	0x00002ca0
        /*04fc*/ 	.word	0x000000ff
        /*0500*/ 	.word	0x00000000
        /*0504*/ 	.short	0x010a
        /*0506*/ 	.byte	0x05
	.zero		1


	//   ....[66]....
        /*0508*/ 	.word	0x00002d30
        /*050c*/ 	.word	0x000000ff
        /*0510*/ 	.word	0x00000000
        /*0514*/ 	.short	0x010a
        /*0516*/ 	.byte	0x05
	.zero		1


	//   ....[67]....
        /*0518*/ 	.word	0x00002dc0
        /*051c*/ 	.word	0x000000ff
        /*0520*/ 	.word	0x00000000
        /*0524*/ 	.short	0x010a
        /*0526*/ 	.byte	0x05
	.zero		1


	//   ....[68]....
        /*0528*/ 	.word	0x00002e50
        /*052c*/ 	.word	0x000000ff
        /*0530*/ 	.word	0x00000000
        /*0534*/ 	.short	0x010a
        /*0536*/ 	.byte	0x05
	.zero		1


	//   ....[69]....
        /*0538*/ 	.word	0x00002ef0
        /*053c*/ 	.word	0x00000000
        /*0540*/ 	.word	0x00000000
        /*0544*/ 	.short	0x010a
        /*0546*/ 	.byte	0xff
	.zero		1


	//   ....[70]....
        /*0548*/ 	.word	0x00003010
        /*054c*/ 	.word	0x00000002
        /*0550*/ 	.word	0x00000150
        /*0554*/ 	.short	0x010a
        /*0556*/ 	.byte	0xff
	.zero		1


	//   ....[71]....
        /*0558*/ 	.word	0x00003080
        /*055c*/ 	.word	0x00000002
        /*0560*/ 	.word	0x00000000
        /*0564*/ 	.short	0x0101
        /*0566*/ 	.byte	0xff
	.zero		1


	//   ....[72]....
        /*0568*/ 	.word	0x000030a0
        /*056c*/ 	.word	0x000000ff
        /*0570*/ 	.word	0x00000100
        /*0574*/ 	.short	0x010a
        /*0576*/ 	.byte	0x04
	.zero		1


	//   ....[73]....
        /*0578*/ 	.word	0x000031c0
        /*057c*/ 	.word	0x00000002
        /*0580*/ 	.word	0x000000f0
        /*0584*/ 	.short	0x010a
        /*0586*/ 	.byte	0xff
	.zero		1


	//   ....[74]....
        /*0588*/ 	.word	0x000032c0
        /*058c*/ 	.word	0x00000002
        /*0590*/ 	.word	0x00000000
        /*0594*/ 	.short	0x0101
        /*0596*/ 	.byte	0xff
	.zero		1


	//   ....[75]....
        /*0598*/ 	.word	0x00003350
        /*059c*/ 	.word	0x000000ff
        /*05a0*/ 	.word	0x00000100
        /*05a4*/ 	.short	0x0106
        /*05a6*/ 	.byte	0x04
	.zero		1


	//   ....[76]....
        /*05a8*/ 	.word	0x00003370
        /*05ac*/ 	.word	0x000000ff
        /*05b0*/ 	.word	0x00000100
        /*05b4*/ 	.short	0x010a
        /*05b6*/ 	.byte	0x04
	.zero		1


	//   ....[77]....
        /*05b8*/ 	.word	0x00003400
        /*05bc*/ 	.word	0x000000ff
        /*05c0*/ 	.word	0x00000100
        /*05c4*/ 	.short	0x0106
        /*05c6*/ 	.byte	0x07
	.zero		1


	//   ....[78]....
        /*05c8*/ 	.word	0x00003440
        /*05cc*/ 	.word	0x00000000
        /*05d0*/ 	.word	0x00000100
        /*05d4*/ 	.short	0x010a
        /*05d6*/ 	.byte	0xff
	.zero		1


	//   ....[79]....
        /*05d8*/ 	.word	0x00003990
        /*05dc*/ 	.word	0x00000000
        /*05e0*/ 	.word	0x000000f0
        /*05e4*/ 	.short	0x010a
        /*05e6*/ 	.byte	0xff
	.zero		1


	//   ....[80]....
        /*05e8*/ 	.word	0x00003a90
        /*05ec*/ 	.word	0x00000003
        /*05f0*/ 	.word	0x00000000
        /*05f4*/ 	.short	0x0101
        /*05f6*/ 	.byte	0xff
	.zero		1


	//   ....[81]....
        /*05f8*/ 	.word	0x00003aa0
        /*05fc*/ 	.word	0x000000ff
        /*0600*/ 	.word	0x00000000
        /*0604*/ 	.short	0x010a
        /*0606*/ 	.byte	0x04
	.zero		1


	//   ....[82]....
        /*0608*/ 	.word	0x00003b20
        /*060c*/ 	.word	0x000000ff
        /*0610*/ 	.word	0x00000130
        /*0614*/ 	.short	0x010a
        /*0616*/ 	.byte	0x1f
	.zero		1


	//   ....[83]....
        /*0618*/ 	.word	0x00003c00
        /*061c*/ 	.word	0x000000ff
        /*0620*/ 	.word	0x00000000
        /*0624*/ 	.short	0x010a
        /*0626*/ 	.byte	0x05
	.zero		1


	//   ....[84]....
        /*0628*/ 	.word	0x00003d40
        /*062c*/ 	.word	0x000000ff
        /*0630*/ 	.word	0x00000000
        /*0634*/ 	.short	0x010a
        /*0636*/ 	.byte	0x04
	.zero		1


	//   ....[85]....
        /*0638*/ 	.word	0x00003fd0
        /*063c*/ 	.word	0x000000ff
        /*0640*/ 	.word	0x00000000
        /*0644*/ 	.short	0x010a
        /*0646*/ 	.byte	0x04
	.zero		1


	//   ....[86]....
        /*0648*/ 	.word	0x00004060
        /*064c*/ 	.word	0x000000ff
        /*0650*/ 	.word	0x00000000
        /*0654*/ 	.short	0x010a
        /*0656*/ 	.byte	0x05
	.zero		1


	//   ....[87]....
        /*0658*/ 	.word	0x000040f0
        /*065c*/ 	.word	0x000000ff
        /*0660*/ 	.word	0x00000000
        /*0664*/ 	.short	0x010a
        /*0666*/ 	.byte	0x05
	.zero		1


	//   ....[88]....
        /*0668*/ 	.word	0x00004180
        /*066c*/ 	.word	0x000000ff
        /*0670*/ 	.word	0x00000000
        /*0674*/ 	.short	0x010a
        /*0676*/ 	.byte	0x04
	.zero		1


	//   ....[89]....
        /*0678*/ 	.word	0x00004670
        /*067c*/ 	.word	0x00000003
        /*0680*/ 	.word	0x000000f0
        /*0684*/ 	.short	0x010a
        /*0686*/ 	.byte	0xff
	.zero		1


	//   ....[90]....
        /*0688*/ 	.word	0x000047e0
        /*068c*/ 	.word	0x00000000
        /*0690*/ 	.word	0x00000000
        /*0694*/ 	.short	0x0101
        /*0696*/ 	.byte	0xff
	.zero		1


	//   ....[91]....
        /*0698*/ 	.word	0x00004ca0
        /*069c*/ 	.word	0x000000ff
        /*06a0*/ 	.word	0x000000e8
        /*06a4*/ 	.short	0x010a
        /*06a6*/ 	.byte	0x11
	.zero		1


	//   ....[92]....
        /*06a8*/ 	.word	0x00004e30
        /*06ac*/ 	.word	0x000000ff
        /*06b0*/ 	.word	0x000000d8
        /*06b4*/ 	.short	0x010a
        /*06b6*/ 	.byte	0x11
	.zero		1


	//   ....[93]....
        /*06b8*/ 	.word	0x00005040
        /*06bc*/ 	.word	0x000000ff
        /*06c0*/ 	.word	0x000000d0
        /*06c4*/ 	.short	0x010b
        /*06c6*/ 	.byte	0x11
	.zero		1


	//   ....[94]....
        /*06c8*/ 	.word	0x00005050
        /*06cc*/ 	.word	0x000000ff
        /*06d0*/ 	.word	0x00000000
        /*06d4*/ 	.short	0x0101
        /*06d6*/ 	.byte	0x30
	.zero		1


	//   ....[95]....
        /*06d8*/ 	.word	0x00005090
        /*06dc*/ 	.word	0x00000000
        /*06e0*/ 	.word	0x000000d8
        /*06e4*/ 	.short	0x010a
        /*06e6*/ 	.byte	0xff
	.zero		1


	//   ....[96]....
        /*06e8*/ 	.word	0x000053c0
        /*06ec*/ 	.word	0x00000003
        /*06f0*/ 	.word	0x000000f0
        /*06f4*/ 	.short	0x010a
        /*06f6*/ 	.byte	0xff
	.zero		1


	//   ....[97]....
        /*06f8*/ 	.word	0x00005540
        /*06fc*/ 	.word	0x00000000
        /*0700*/ 	.word	0x00000000
        /*0704*/ 	.short	0x0101
        /*0706*/ 	.byte	0xff
	.zero		1


	//   ....[98]....
        /*0708*/ 	.word	0x00005fa0
        /*070c*/ 	.word	0x000000ff
        /*0710*/ 	.word	0x000000d0
        /*0714*/ 	.short	0x010a
        /*0716*/ 	.byte	0x2c
	.zero		1


	//   ....[99]....
        /*0718*/ 	.word	0x00005fb0
        /*071c*/ 	.word	0x00000010
        /*0720*/ 	.word	0x00000110
        /*0724*/ 	.short	0x010a
        /*0726*/ 	.byte	0xff
	.zero		1


	//   ....[100]....
        /*0728*/ 	.word	0x00006160
        /*072c*/ 	.word	0x000000ff
        /*0730*/ 	.word	0x000000d0
        /*0734*/ 	.short	0x010a
        /*0736*/ 	.byte	0x2c
	.zero		1


	//   ....[101]....
        /*0738*/ 	.word	0x00006240
        /*073c*/ 	.word	0x000000ff
        /*0740*/ 	.word	0x00000000
        /*0744*/ 	.short	0x0101
        /*0746*/ 	.byte	0x04
	.zero		1


	//   ....[102]....
        /*0748*/ 	.word	0x000062a0
        /*074c*/ 	.word	0x00000010
        /*0750*/ 	.word	0x00000110
        /*0754*/ 	.short	0x010a
        /*0756*/ 	.byte	0xff
	.zero		1


	//   ....[103]....
        /*0758*/ 	.word	0x00006560
        /*075c*/ 	.word	0x000000ff
        /*0760*/ 	.word	0x00000000
        /*0764*/ 	.short	0x0101
        /*0766*/ 	.byte	0x04
	.zero		1


	//   ....[104]....
        /*0768*/ 	.word	0x00006f60
        /*076c*/ 	.word	0x00000000
        /*0770*/ 	.word	0x00000160
        /*0774*/ 	.short	0x010a
        /*0776*/ 	.byte	0xff
	.zero		1


	//   ....[105]....
        /*0778*/ 	.word	0x00006fc0
        /*077c*/ 	.word	0x00000000
        /*0780*/ 	.word	0x00000068
        /*0784*/ 	.short	0x010a
        /*0786*/ 	.byte	0xff
	.zero		1


	//   ....[106]....
        /*0788*/ 	.word	0x00007020
        /*078c*/ 	.word	0x00000000
        /*0790*/ 	.word	0x00000068
        /*0794*/ 	.short	0x010a
        /*0796*/ 	.byte	0xff
	.zero		1


	//   ....[107]....
        /*0798*/ 	.word	0x00007070
        /*079c*/ 	.word	0x00000003
        /*07a0*/ 	.word	0x000000f0
        /*07a4*/ 	.short	0x010a
        /*07a6*/ 	.byte	0xff
	.zero		1


	//   ....[108]....
        /*07a8*/ 	.word	0x000070d0
        /*07ac*/ 	.word	0x00000000
        /*07b0*/ 	.word	0x00000000
        /*07b4*/ 	.short	0x010a
        /*07b6*/ 	.byte	0xff
	.zero		1


	//   ....[109]....
        /*07b8*/ 	.word	0x00007130
        /*07bc*/ 	.word	0x00000000
        /*07c0*/ 	.word	0x00000000
        /*07c4*/ 	.short	0x010a
        /*07c6*/ 	.byte	0xff
	.zero		1


	//   ....[110]....
        /*07c8*/ 	.word	0x00007190
        /*07cc*/ 	.word	0x00000000
        /*07d0*/ 	.word	0x00000000
        /*07d4*/ 	.short	0x010a
        /*07d6*/ 	.byte	0xff
	.zero		1


	//   ....[111]....
        /*07d8*/ 	.word	0x000071f0
        /*07dc*/ 	.word	0x00000000
        /*07e0*/ 	.word	0x00000000
        /*07e4*/ 	.short	0x010a
        /*07e6*/ 	.byte	0xff
	.zero		1


	//   ....[112]....
        /*07e8*/ 	.word	0x00007250
        /*07ec*/ 	.word	0x00000000
        /*07f0*/ 	.word	0x00000000
        /*07f4*/ 	.short	0x010a
        /*07f6*/ 	.byte	0xff
	.zero		1


	//   ....[113]....
        /*07f8*/ 	.word	0x000072b0
        /*07fc*/ 	.word	0x00000000
        /*0800*/ 	.word	0x00000000
        /*0804*/ 	.short	0x010a
        /*0806*/ 	.byte	0xff
	.zero		1


	//   ....[114]....
        /*0808*/ 	.word	0x00007310
        /*080c*/ 	.word	0x00000000
        /*0810*/ 	.word	0x00000000
        /*0814*/ 	.short	0x010a
        /*0816*/ 	.byte	0xff
	.zero		1


	//   ....[115]....
        /*0818*/ 	.word	0x00007370
        /*081c*/ 	.word	0x00000000
        /*0820*/ 	.word	0x00000000
        /*0824*/ 	.short	0x010a
        /*0826*/ 	.byte	0xff
	.zero		1


	//   ....[116]....
        /*0828*/ 	.word	0x000073d0
        /*082c*/ 	.word	0x00000000
        /*0830*/ 	.word	0x00000000
        /*0834*/ 	.short	0x010a
        /*0836*/ 	.byte	0xff
	.zero		1


	//   ....[117]....
        /*0838*/ 	.word	0x00007430
        /*083c*/ 	.word	0x00000000
        /*0840*/ 	.word	0x00000000
        /*0844*/ 	.short	0x010a
        /*0846*/ 	.byte	0xff
	.zero		1


	//   ....[118]....
        /*0848*/ 	.word	0x00007490
        /*084c*/ 	.word	0x00000000
        /*0850*/ 	.word	0x00000000
        /*0854*/ 	.short	0x010a
        /*0856*/ 	.byte	0xff
	.zero		1


	//   ....[119]....
        /*0858*/ 	.word	0x000074f0
        /*085c*/ 	.word	0x00000000
        /*0860*/ 	.word	0x00000000
        /*0864*/ 	.short	0x010a
        /*0866*/ 	.byte	0xff
	.zero		1


	//   ....[120]....
        /*0868*/ 	.word	0x00007540
        /*086c*/ 	.word	0x00000002
        /*0870*/ 	.word	0x00000150
        /*0874*/ 	.short	0x010a
        /*0876*/ 	.byte	0xff
	.zero		1


	//   ....[121]....
        /*0878*/ 	.word	0x000075a0
        /*087c*/ 	.word	0x00000002
        /*0880*/ 	.word	0x00000100
        /*0884*/ 	.short	0x010a
        /*0886*/ 	.byte	0xff
	.zero		1


	//   ....[122]....
        /*0888*/ 	.word	0x000075f0
        /*088c*/ 	.word	0x00000002
        /*0890*/ 	.word	0x000000f0
        /*0894*/ 	.short	0x010a
        /*0896*/ 	.byte	0xff
	.zero		1


	//   ....[123]....
        /*0898*/ 	.word	0x00007650
        /*089c*/ 	.word	0x00000000
        /*08a0*/ 	.word	0x00000100
        /*08a4*/ 	.short	0x010a
        /*08a6*/ 	.byte	0xff
	.zero		1


	//   ....[124]....
        /*08a8*/ 	.word	0x000076a0
        /*08ac*/ 	.word	0x00000000
        /*08b0*/ 	.word	0x000000f0
        /*08b4*/ 	.short	0x010a
        /*08b6*/ 	.byte	0xff
	.zero		1


	//   ....[125]....
        /*08b8*/ 	.word	0x00007700
        /*08bc*/ 	.word	0x00000002
        /*08c0*/ 	.word	0x00000130
        /*08c4*/ 	.short	0x010a
        /*08c6*/ 	.byte	0xff
	.zero		1


	//   ....[126]....
        /*08c8*/ 	.word	0x00007760
        /*08cc*/ 	.word	0x00000000
        /*08d0*/ 	.word	0x00000000
        /*08d4*/ 	.short	0x010a
        /*08d6*/ 	.byte	0xff
	.zero		1


	//   ....[127]....
        /*08d8*/ 	.word	0x000077c0
        /*08dc*/ 	.word	0x00000000
        /*08e0*/ 	.word	0x00000000
        /*08e4*/ 	.short	0x010a
        /*08e6*/ 	.byte	0xff
	.zero		1


	//   ....[128]....
        /*08e8*/ 	.word	0x00007820
        /*08ec*/ 	.word	0x00000000
        /*08f0*/ 	.word	0x00000000
        /*08f4*/ 	.short	0x010a
        /*08f6*/ 	.byte	0xff
	.zero		1


	//   ....[129]....
        /*08f8*/ 	.word	0x00007880
        /*08fc*/ 	.word	0x00000000
        /*0900*/ 	.word	0x00000000
        /*0904*/ 	.short	0x010a
        /*0906*/ 	.byte	0xff
	.zero		1


	//   ....[130]....
        /*0908*/ 	.word	0x000078e0
        /*090c*/ 	.word	0x00000000
        /*0910*/ 	.word	0x00000000
        /*0914*/ 	.short	0x010a
        /*0916*/ 	.byte	0xff
	.zero		1


	//   ....[131]....
        /*0918*/ 	.word	0x00007930
        /*091c*/ 	.word	0x00000003
        /*0920*/ 	.word	0x000000f0
        /*0924*/ 	.short	0x010a
        /*0926*/ 	.byte	0xff
	.zero		1


	//   ....[132]....
        /*0928*/ 	.word	0x00007990
        /*092c*/ 	.word	0x00000000
        /*0930*/ 	.word	0x000000e8
        /*0934*/ 	.short	0x010a
        /*0936*/ 	.byte	0xff
	.zero		1


	//   ....[133]....
        /*0938*/ 	.word	0x000079f0
        /*093c*/ 	.word	0x00000000
        /*0940*/ 	.word	0x000000d8
        /*0944*/ 	.short	0x010a
        /*0946*/ 	.byte	0xff
	.zero		1


	//   ....[134]....
        /*0948*/ 	.word	0x00007a40
        /*094c*/ 	.word	0x00000003
        /*0950*/ 	.word	0x000000f0
        /*0954*/ 	.short	0x010a
        /*0956*/ 	.byte	0xff
	.zero		1


	//   ....[135]....
        /*0958*/ 	.word	0x00007aa0
        /*095c*/ 	.word	0x00000000
        /*0960*/ 	.word	0x000000d0
        /*0964*/ 	.short	0x010a
        /*0966*/ 	.byte	0xff
	.zero		1


	//   ....[136]....
        /*0968*/ 	.word	0x00007af0
        /*096c*/ 	.word	0x00000010
        /*0970*/ 	.word	0x00000110
        /*0974*/ 	.short	0x010a
        /*0976*/ 	.byte	0xff
	.zero		1


	//----- nvinfo : EIATTR_NUM_MBARRIERS
	.align		4
.L_47:
        /*0978*/ 	.byte	0x03, 0x38
        /*097a*/ 	.short	0x002e


	//----- nvinfo : EIATTR_EXIT_INSTR_OFFSETS
	.align		4
        /*097c*/ 	.byte	0x04, 0x1c
        /*097e*/ 	.short	(.L_49 - .L_48)


	//   ....[0]....
.L_48:
        /*0980*/ 	.word	0x00002f20


	//   ....[1]....
        /*0984*/ 	.word	0x00003410


	//   ....[2]....
        /*0988*/ 	.word	0x00003470


	//   ....[3]....
        /*098c*/ 	.word	0x000043e0


	//   ....[4]....
        /*0990*/ 	.word	0x000050c0


	//   ....[5]....
        /*0994*/ 	.word	0x00005100


	//   ....[6]....
        /*0998*/ 	.word	0x00006f50


	//----- nvinfo : EIATTR_MAX_THREADS
	.align		4
.L_49:
        /*099c*/ 	.byte	0x04, 0x05
        /*099e*/ 	.short	(.L_51 - .L_50)
.L_50:
        /*09a0*/ 	.word	0x00000100
        /*09a4*/ 	.word	0x00000001
        /*09a8*/ 	.word	0x00000001


	//----- nvinfo : EIATTR_CRS_STACK_SIZE
	.align		4
.L_51:
        /*09ac*/ 	.byte	0x04, 0x1e
        /*09ae*/ 	.short	(.L_53 - .L_52)
.L_52:
        /*09b0*/ 	.word	0x00000000


	//----- nvinfo : EIATTR_CBANK_PARAM_SIZE
	.align		4
.L_53:
        /*09b4*/ 	.byte	0x03, 0x19
        /*09b6*/ 	.short	0x0800


	//----- nvinfo : EIATTR_PARAM_CBANK
	.align		4
        /*09b8*/ 	.byte	0x04, 0x0a
        /*09ba*/ 	.short	(.L_55 - .L_54)
	.align		4
.L_54:
        /*09bc*/ 	.word	index@(.nv.constant0._ZN7cutlass13device_kernelINS_4gemm6kernel13GemmUniversalIN4cute5tupleIJiiiiEEENS1_10collective13CollectiveMmaINS1_35MainloopSm100TmaUmmaWarpSpecializedILi13ELi2ELi4ENS5_IJNS4_1CILi4EEENSA_ILi1EEESC_EEEEENS5_IJNSA_ILi64EEESF_NSA_ILi128EEEEEEaNS5_IJlSC_lEEEaSI_NS4_8TiledMMAINS4_8MMA_AtomIJNS4_15SM100_MMA_S8_SSIaaiLi64ELi64ELNS4_4UMMA5MajorE0ELSN_0ELNSM_8SaturateE0EEEEEENS4_6LayoutINS5_IJSC_SC_SC_EEENS5_IJNSA_ILi0EEEST_ST_EEEEENS5_IJNS4_10UnderscoreESW_SW_EEEEENS4_13SM90_TMA_LOADENS4_14ComposedLayoutINS4_7SwizzleILi3ELi4ELi3EEENS4_18smem_ptr_flag_bitsILi8EEENSR_INS5_IJNSA_ILi8EEESG_EEENS5_IJSG_SC_EEEEEEEvNS4_8identityENS4_23SM90_TMA_LOAD_MULTICASTES19_vS1A_EENS_8epilogue10collective18CollectiveEpilogueINS1D_23Sm100TmaWarpSpecializedILi1ELi1ELi32ELb0ELb0EEEJSH_NS5_IJNSR_ISF_SC_EES1I_EEEaSI_aSI_NS1D_6fusion15FusionCallbacksIS1H_NS1K_17LinearCombinationIaiaiLNS_15FloatRoundStyleE2EEESH_S1J_JEEENS4_5SM1004TMEM4LOAD26SM100_TMEM_LOAD_16dp32b32xESZ_NS10_INS11_ILi2ELi4ELi3EEES14_NSR_INS5_IJS15_SF_EEENS5_IJSF_SC_EEEEEEENS4_39AutoVectorizingCopyWithAssumedAlignmentILi128EEENS4_14SM90_TMA_STOREES1Y_S20_S20_EEEvvEEEEvNT_6ParamsE)
        /*09c0*/ 	.short	0x0380
        /*09c2*/ 	.short	0x0800


	//----- nvinfo : EIATTR_SW_WAR
	.align		4
.L_55:
        /*09c4*/ 	.byte	0x04, 0x36
        /*09c6*/ 	.short	(.L_57 - .L_56)
.L_56:
        /*09c8*/ 	.word	0x00000008
.L_57:


//--------------------- .nv.callgraph             --------------------------
	.section	.nv.callgraph,"",@"SHT_CUDA_CALLGRAPH"
	.align	4
	.sectionentsize	8
	.align		4
        /*0000*/ 	.word	0x00000000
	.align		4
        /*0004*/ 	.word	0xffffffff
	.align		4
        /*0008*/ 	.word	index@(_ZN7cutlass13device_kernelINS_4gemm6kernel13GemmUniversalIN4cute5tupleIJiiiiEEENS1_10collective13CollectiveMmaINS1_35MainloopSm100TmaUmmaWarpSpecializedILi13ELi2ELi4ENS5_IJNS4_1CILi4EEENSA_ILi1EEESC_EEEEENS5_IJNSA_ILi64EEESF_NSA_ILi128EEEEEEaNS5_IJlSC_lEEEaSI_NS4_8TiledMMAINS4_8MMA_AtomIJNS4_15SM100_MMA_S8_SSIaaiLi64ELi64ELNS4_4UMMA5MajorE0ELSN_0ELNSM_8SaturateE0EEEEEENS4_6LayoutINS5_IJSC_SC_SC_EEENS5_IJNSA_ILi0EEEST_ST_EEEEENS5_IJNS4_10UnderscoreESW_SW_EEEEENS4_13SM90_TMA_LOADENS4_14ComposedLayoutINS4_7SwizzleILi3ELi4ELi3EEENS4_18smem_ptr_flag_bitsILi8EEENSR_INS5_IJNSA_ILi8EEESG_EEENS5_IJSG_SC_EEEEEEEvNS4_8identityENS4_23SM90_TMA_LOAD_MULTICASTES19_vS1A_EENS_8epilogue10collective18CollectiveEpilogueINS1D_23Sm100TmaWarpSpecializedILi1ELi1ELi32ELb0ELb0EEEJSH_NS5_IJNSR_ISF_SC_EES1I_EEEaSI_aSI_NS1D_6fusion15FusionCallbacksIS1H_NS1K_17LinearCombinationIaiaiLNS_15FloatRoundStyleE2EEESH_S1J_JEEENS4_5SM1004TMEM4LOAD26SM100_TMEM_LOAD_16dp32b32xESZ_NS10_INS11_ILi2ELi4ELi3EEES14_NSR_INS5_IJS15_SF_EEENS5_IJSF_SC_EEEEEEENS4_39AutoVectorizingCopyWithAssumedAlignmentILi128EEENS4_14SM90_TMA_STOREES1Y_S20_S20_EEEvvEEEEvNT_6ParamsE)
	.align		4
        /*000c*/ 	.word	index@(__assertfail)
	.align		4
        /*0010*/ 	.word	0x00000000
	.align		4
        /*0014*/ 	.word	0xfffffffe
	.align		4
        /*0018*/ 	.word	0x00000000
	.align		4
        /*001c*/ 	.word	0xfffffffd
	.align		4
        /*0020*/ 	.word	0x00000000
	.align		4
        /*0024*/ 	.word	0xfffffffc


//--------------------- .nv.constant4             --------------------------
	.section	.nv.constant4,"a",@progbits
	.align	8
	.align		8
.nv.constant4:
        /*0000*/ 	.dword	__assertfail
	.align		8
        /*0008*/ 	.dword	__unnamed_1
	.align		8
        /*0010*/ 	.dword	__unnamed_2
	.align		8
        /*0018*/ 	.dword	_ZN40_INTERNAL_0cae558a_4_k_cu_a029a702_277284cuda3std3__45__cpo5beginE
	.align		8
        /*0020*/ 	.dword	_ZN40_INTERNAL_0cae558a_4_k_cu_a029a702_277284cuda3std3__45__cpo3endE
	.align		8
        /*0028*/ 	.dword	_ZN40_INTERNAL_0cae558a_4_k_cu_a029a702_277284cuda3std3__45__cpo6cbeginE
	.align		8
        /*0030*/ 	.dword	_ZN40_INTERNAL_0cae558a_4_k_cu_a029a702_277284cuda3std3__45__cpo4cendE
	.align		8
        /*0038*/ 	.dword	_ZN40_INTERNAL_0cae558a_4_k_cu_a029a702_277284cuda3std3__442_GLOBAL__N__0cae558a_4_k_cu_a029a702_277286ignoreE
	.align		8
        /*0040*/ 	.dword	_ZN40_INTERNAL_0cae558a_4_k_cu_a029a702_277284cuda3std3__419piecewise_constructE
	.align		8
        /*0048*/ 	.dword	_ZN40_INTERNAL_0cae558a_4_k_cu_a029a702_277284cuda3std3__48in_placeE
	.align		8
        /*0050*/ 	.dword	_ZN40_INTERNAL_0cae558a_4_k_cu_a029a702_277284cuda3std6ranges3__45__cpo4swapE
	.align		8
        /*0058*/ 	.dword	_ZN40_INTERNAL_0cae558a_4_k_cu_a029a702_277284cuda3std6ranges3__45__cpo9iter_moveE
	.align		8
        /*0060*/ 	.dword	_ZN40_INTERNAL_0cae558a_4_k_cu_a029a702_277284cute7productE
	.align		8
        /*0068*/ 	.dword	_ZN40_INTERNAL_0cae558a_4_k_cu_a029a702_277284cute1_E
	.align		8
        /*0070*/ 	.dword	$str$25
	.align		8
        /*0078*/ 	.dword	$str$26
	.align		8
        /*0080*/ 	.dword	$str$27
	.align		8
        /*0088*/ 	.dword	$str$28


//--------------------- .text._ZN7cutlass13device_kernelINS_4gemm6kernel13GemmUniversalIN4cute5tupleIJiiiiEEENS1_10collective13CollectiveMmaINS1_35MainloopSm100TmaUmmaWarpSpecializedILi13ELi2ELi4ENS5_IJNS4_1CILi4EEENSA_ILi1EEESC_EEEEENS5_IJNSA_ILi64EEESF_NSA_ILi128EEEEEEaNS5_IJlSC_lEEEaSI_NS4_8TiledMMAINS4_8MMA_AtomIJNS4_15SM100_MMA_S8_SSIaaiLi64ELi64ELNS4_4UMMA5MajorE0ELSN_0ELNSM_8SaturateE0EEEEEENS4_6LayoutINS5_IJSC_SC_SC_EEENS5_IJNSA_ILi0EEEST_ST_EEEEENS5_IJNS4_10UnderscoreESW_SW_EEEEENS4_13SM90_TMA_LOADENS4_14ComposedLayoutINS4_7SwizzleILi3ELi4ELi3EEENS4_18smem_ptr_flag_bitsILi8EEENSR_INS5_IJNSA_ILi8EEESG_EEENS5_IJSG_SC_EEEEEEEvNS4_8identityENS4_23SM90_TMA_LOAD_MULTICASTES19_vS1A_EENS_8epilogue10collective18CollectiveEpilogueINS1D_23Sm100TmaWarpSpecializedILi1ELi1ELi32ELb0ELb0EEEJSH_NS5_IJNSR_ISF_SC_EES1I_EEEaSI_aSI_NS1D_6fusion15FusionCallbacksIS1H_NS1K_17LinearCombinationIaiaiLNS_15FloatRoundStyleE2EEESH_S1J_JEEENS4_5SM1004TMEM4LOAD26SM100_TMEM_LOAD_16dp32b32xESZ_NS10_INS11_ILi2ELi4ELi3EEES14_NSR_INS5_IJS15_SF_EEENS5_IJSF_SC_EEEEEEENS4_39AutoVectorizingCopyWithAssumedAlignmentILi128EEENS4_14SM90_TMA_STOREES1Y_S20_S20_EEEvvEEEEvNT_6ParamsE --------------------------
	.section	.text._ZN7cutlass13device_kernelINS_4gemm6kernel13GemmUniversalIN4cute5tupleIJiiiiEEENS1_10collective13CollectiveMmaINS1_35MainloopSm100TmaUmmaWarpSpecializedILi13ELi2ELi4ENS5_IJNS4_1CILi4EEENSA_ILi1EEESC_EEEEENS5_IJNSA_ILi64EEESF_NSA_ILi128EEEEEEaNS5_IJlSC_lEEEaSI_NS4_8TiledMMAINS4_8MMA_AtomIJNS4_15SM100_MMA_S8_SSIaaiLi64ELi64ELNS4_4UMMA5MajorE0ELSN_0ELNSM_8SaturateE0EEEEEENS4_6LayoutINS5_IJSC_SC_SC_EEENS5_IJNSA_ILi0EEEST_ST_EEEEENS5_IJNS4_10UnderscoreESW_SW_EEEEENS4_13SM90_TMA_LOADENS4_14ComposedLayoutINS4_7SwizzleILi3ELi4ELi3EEENS4_18smem_ptr_flag_bitsILi8EEENSR_INS5_IJNSA_ILi8EEESG_EEENS5_IJSG_SC_EEEEEEEvNS4_8identityENS4_23SM90_TMA_LOAD_MULTICASTES19_vS1A_EENS_8epilogue10collective18CollectiveEpilogueINS1D_23Sm100TmaWarpSpecializedILi1ELi1ELi32ELb0ELb0EEEJSH_NS5_IJNSR_ISF_SC_EES1I_EEEaSI_aSI_NS1D_6fusion15FusionCallbacksIS1H_NS1K_17LinearCombinationIaiaiLNS_15FloatRoundStyleE2EEESH_S1J_JEEENS4_5SM1004TMEM4LOAD26SM100_TMEM_LOAD_16dp32b32xESZ_NS10_INS11_ILi2ELi4ELi3EEES14_NSR_INS5_IJS15_SF_EEENS5_IJSF_SC_EEEEEEENS4_39AutoVectorizingCopyWithAssumedAlignmentILi128EEENS4_14SM90_TMA_STOREES1Y_S20_S20_EEEvvEEEEvNT_6ParamsE,"ax",@progbits
	.align	128
.text._ZN7cutlass13device_kernelINS_4gemm6kernel13GemmUniversalIN4cute5tupleIJiiiiEEENS1_10collective13CollectiveMmaINS1_35MainloopSm100TmaUmmaWarpSpecializedILi13ELi2ELi4ENS5_IJNS4_1CILi4EEENSA_ILi1EEESC_EEEEENS5_IJNSA_ILi64EEESF_NSA_ILi128EEEEEEaNS5_IJlSC_lEEEaSI_NS4_8TiledMMAINS4_8MMA_AtomIJNS4_15SM100_MMA_S8_SSIaaiLi64ELi64ELNS4_4UMMA5MajorE0ELSN_0ELNSM_8SaturateE0EEEEEENS4_6LayoutINS5_IJSC_SC_SC_EEENS5_IJNSA_ILi0EEEST_ST_EEEEENS5_IJNS4_10UnderscoreESW_SW_EEEEENS4_13SM90_TMA_LOADENS4_14ComposedLayoutINS4_7SwizzleILi3ELi4ELi3EEENS4_18smem_ptr_flag_bitsILi8EEENSR_INS5_IJNSA_ILi8EEESG_EEENS5_IJSG_SC_EEEEEEEvNS4_8identityENS4_23SM90_TMA_LOAD_MULTICASTES19_vS1A_EENS_8epilogue10collective18CollectiveEpilogueINS1D_23Sm100TmaWarpSpecializedILi1ELi1ELi32ELb0ELb0EEEJSH_NS5_IJNSR_ISF_SC_EES1I_EEEaSI_aSI_NS1D_6fusion15FusionCallbacksIS1H_NS1K_17LinearCombinationIaiaiLNS_15FloatRoundStyleE2EEESH_S1J_JEEENS4_5SM1004TMEM4LOAD26SM100_TMEM_LOAD_16dp32b32xESZ_NS10_INS11_ILi2ELi4ELi3EEES14_NSR_INS5_IJS15_SF_EEENS5_IJSF_SC_EEEEEEENS4_39AutoVectorizingCopyWithAssumedAlignmentILi128EEENS4_14SM90_TMA_STOREES1Y_S20_S20_EEEvvEEEEvNT_6ParamsE:
        .type           _ZN7cutlass13device_kernelINS_4gemm6kernel13GemmUniversalIN4cute5tupleIJiiiiEEENS1_10collective13CollectiveMmaINS1_35MainloopSm100TmaUmmaWarpSpecializedILi13ELi2ELi4ENS5_IJNS4_1CILi4EEENSA_ILi1EEESC_EEEEENS5_IJNSA_ILi64EEESF_NSA_ILi128EEEEEEaNS5_IJlSC_lEEEaSI_NS4_8TiledMMAINS4_8MMA_AtomIJNS4_15SM100_MMA_S8_SSIaaiLi64ELi64ELNS4_4UMMA5MajorE0ELSN_0ELNSM_8SaturateE0EEEEEENS4_6LayoutINS5_IJSC_SC_SC_EEENS5_IJNSA_ILi0EEEST_ST_EEEEENS5_IJNS4_10UnderscoreESW_SW_EEEEENS4_13SM90_TMA_LOADENS4_14ComposedLayoutINS4_7SwizzleILi3ELi4ELi3EEENS4_18smem_ptr_flag_bitsILi8EEENSR_INS5_IJNSA_ILi8EEESG_EEENS5_IJSG_SC_EEEEEEEvNS4_8identityENS4_23SM90_TMA_LOAD_MULTICASTES19_vS1A_EENS_8epilogue10collective18CollectiveEpilogueINS1D_23Sm100TmaWarpSpecializedILi1ELi1ELi32ELb0ELb0EEEJSH_NS5_IJNSR_ISF_SC_EES1I_EEEaSI_aSI_NS1D_6fusion15FusionCallbacksIS1H_NS1K_17LinearCombinationIaiaiLNS_15FloatRoundStyleE2EEESH_S1J_JEEENS4_5SM1004TMEM4LOAD26SM100_TMEM_LOAD_16dp32b32xESZ_NS10_INS11_ILi2ELi4ELi3EEES14_NSR_INS5_IJS15_SF_EEENS5_IJSF_SC_EEEEEEENS4_39AutoVectorizingCopyWithAssumedAlignmentILi128EEENS4_14SM90_TMA_STOREES1Y_S20_S20_EEEvvEEEEvNT_6ParamsE,@function
        .size           _ZN7cutlass13device_kernelINS_4gemm6kernel13GemmUniversalIN4cute5tupleIJiiiiEEENS1_10collective13CollectiveMmaINS1_35MainloopSm100TmaUmmaWarpSpecializedILi13ELi2ELi4ENS5_IJNS4_1CILi4EEENSA_ILi1EEESC_EEEEENS5_IJNSA_ILi64EEESF_NSA_ILi128EEEEEEaNS5_IJlSC_lEEEaSI_NS4_8TiledMMAINS4_8MMA_AtomIJNS4_15SM100_MMA_S8_SSIaaiLi64ELi64ELNS4_4UMMA5MajorE0ELSN_0ELNSM_8SaturateE0EEEEEENS4_6LayoutINS5_IJSC_SC_SC_EEENS5_IJNSA_ILi0EEEST_ST_EEEEENS5_IJNS4_10UnderscoreESW_SW_EEEEENS4_13SM90_TMA_LOADENS4_14ComposedLayoutINS4_7SwizzleILi3ELi4ELi3EEENS4_18smem_ptr_flag_bitsILi8EEENSR_INS5_IJNSA_ILi8EEESG_EEENS5_IJSG_SC_EEEEEEEvNS4_8identityENS4_23SM90_TMA_LOAD_MULTICASTES19_vS1A_EENS_8epilogue10collective18CollectiveEpilogueINS1D_23Sm100TmaWarpSpecializedILi1ELi1ELi32ELb0ELb0EEEJSH_NS5_IJNSR_ISF_SC_EES1I_EEEaSI_aSI_NS1D_6fusion15FusionCallbacksIS1H_NS1K_17LinearCombinationIaiaiLNS_15FloatRoundStyleE2EEESH_S1J_JEEENS4_5SM1004TMEM4LOAD26SM100_TMEM_LOAD_16dp32b32xESZ_NS10_INS11_ILi2ELi4ELi3EEES14_NSR_INS5_IJS15_SF_EEENS5_IJSF_SC_EEEEEEENS4_39AutoVectorizingCopyWithAssumedAlignmentILi128EEENS4_14SM90_TMA_STOREES1Y_S20_S20_EEEvvEEEEvNT_6ParamsE,(.L_x_163 - _ZN7cutlass13device_kernelINS_4gemm6kernel13GemmUniversalIN4cute5tupleIJiiiiEEENS1_10collective13CollectiveMmaINS1_35MainloopSm100TmaUmmaWarpSpecializedILi13ELi2ELi4ENS5_IJNS4_1CILi4EEENSA_ILi1EEESC_EEEEENS5_IJNSA_ILi64EEESF_NSA_ILi128EEEEEEaNS5_IJlSC_lEEEaSI_NS4_8TiledMMAINS4_8MMA_AtomIJNS4_15SM100_MMA_S8_SSIaaiLi64ELi64ELNS4_4UMMA5MajorE0ELSN_0ELNSM_8SaturateE0EEEEEENS4_6LayoutINS5_IJSC_SC_SC_EEENS5_IJNSA_ILi0EEEST_ST_EEEEENS5_IJNS4_10UnderscoreESW_SW_EEEEENS4_13SM90_TMA_LOADENS4_14ComposedLayoutINS4_7SwizzleILi3ELi4ELi3EEENS4_18smem_ptr_flag_bitsILi8EEENSR_INS5_IJNSA_ILi8EEESG_EEENS5_IJSG_SC_EEEEEEEvNS4_8identityENS4_23SM90_TMA_LOAD_MULTICASTES19_vS1A_EENS_8epilogue10collective18CollectiveEpilogueINS1D_23Sm100TmaWarpSpecializedILi1ELi1ELi32ELb0ELb0EEEJSH_NS5_IJNSR_ISF_SC_EES1I_EEEaSI_aSI_NS1D_6fusion15FusionCallbacksIS1H_NS1K_17LinearCombinationIaiaiLNS_15FloatRoundStyleE2EEESH_S1J_JEEENS4_5SM1004TMEM4LOAD26SM100_TMEM_LOAD_16dp32b32xESZ_NS10_INS11_ILi2ELi4ELi3EEES14_NSR_INS5_IJS15_SF_EEENS5_IJSF_SC_EEEEEEENS4_39AutoVectorizingCopyWithAssumedAlignmentILi128EEENS4_14SM90_TMA_STOREES1Y_S20_S20_EEEvvEEEEvNT_6ParamsE)
        .other          _ZN7cutlass13device_kernelINS_4gemm6kernel13GemmUniversalIN4cute5tupleIJiiiiEEENS1_10collective13CollectiveMmaINS1_35MainloopSm100TmaUmmaWarpSpecializedILi13ELi2ELi4ENS5_IJNS4_1CILi4EEENSA_ILi1EEESC_EEEEENS5_IJNSA_ILi64EEESF_NSA_ILi128EEEEEEaNS5_IJlSC_lEEEaSI_NS4_8TiledMMAINS4_8MMA_AtomIJNS4_15SM100_MMA_S8_SSIaaiLi64ELi64ELNS4_4UMMA5MajorE0ELSN_0ELNSM_8SaturateE0EEEEEENS4_6LayoutINS5_IJSC_SC_SC_EEENS5_IJNSA_ILi0EEEST_ST_EEEEENS5_IJNS4_10UnderscoreESW_SW_EEEEENS4_13SM90_TMA_LOADENS4_14ComposedLayoutINS4_7SwizzleILi3ELi4ELi3EEENS4_18smem_ptr_flag_bitsILi8EEENSR_INS5_IJNSA_ILi8EEESG_EEENS5_IJSG_SC_EEEEEEEvNS4_8identityENS4_23SM90_TMA_LOAD_MULTICASTES19_vS1A_EENS_8epilogue10collective18CollectiveEpilogueINS1D_23Sm100TmaWarpSpecializedILi1ELi1ELi32ELb0ELb0EEEJSH_NS5_IJNSR_ISF_SC_EES1I_EEEaSI_aSI_NS1D_6fusion15FusionCallbacksIS1H_NS1K_17LinearCombinationIaiaiLNS_15FloatRoundStyleE2EEESH_S1J_JEEENS4_5SM1004TMEM4LOAD26SM100_TMEM_LOAD_16dp32b32xESZ_NS10_INS11_ILi2ELi4ELi3EEES14_NSR_INS5_IJS15_SF_EEENS5_IJSF_SC_EEEEEEENS4_39AutoVectorizingCopyWithAssumedAlignmentILi128EEENS4_14SM90_TMA_STOREES1Y_S20_S20_EEEvvEEEEvNT_6ParamsE,@"STO_CUDA_ENTRY STV_DEFAULT"
_ZN7cutlass13device_kernelINS_4gemm6kernel13GemmUniversalIN4cute5tupleIJiiiiEEENS1_10collective13CollectiveMmaINS1_35MainloopSm100TmaUmmaWarpSpecializedILi13ELi2ELi4ENS5_IJNS4_1CILi4EEENSA_ILi1EEESC_EEEEENS5_IJNSA_ILi64EEESF_NSA_ILi128EEEEEEaNS5_IJlSC_lEEEaSI_NS4_8TiledMMAINS4_8MMA_AtomIJNS4_15SM100_MMA_S8_SSIaaiLi64ELi64ELNS4_4UMMA5MajorE0ELSN_0ELNSM_8SaturateE0EEEEEENS4_6LayoutINS5_IJSC_SC_SC_EEENS5_IJNSA_ILi0EEEST_ST_EEEEENS5_IJNS4_10UnderscoreESW_SW_EEEEENS4_13SM90_TMA_LOADENS4_14ComposedLayoutINS4_7SwizzleILi3ELi4ELi3EEENS4_18smem_ptr_flag_bitsILi8EEENSR_INS5_IJNSA_ILi8EEESG_EEENS5_IJSG_SC_EEEEEEEvNS4_8identityENS4_23SM90_TMA_LOAD_MULTICASTES19_vS1A_EENS_8epilogue10collective18CollectiveEpilogueINS1D_23Sm100TmaWarpSpecializedILi1ELi1ELi32ELb0ELb0EEEJSH_NS5_IJNSR_ISF_SC_EES1I_EEEaSI_aSI_NS1D_6fusion15FusionCallbacksIS1H_NS1K_17LinearCombinationIaiaiLNS_15FloatRoundStyleE2EEESH_S1J_JEEENS4_5SM1004TMEM4LOAD26SM100_TMEM_LOAD_16dp32b32xESZ_NS10_INS11_ILi2ELi4ELi3EEES14_NSR_INS5_IJS15_SF_EEENS5_IJSF_SC_EEEEEEENS4_39AutoVectorizingCopyWithAssumedAlignmentILi128EEENS4_14SM90_TMA_STOREES1Y_S20_S20_EEEvvEEEEvNT_6ParamsE:
[----:B------:R-:W1:Y:S01]  /*0000*/  LDC R1, c[0x0][0x37c] ;  /* 0x0000df00ff017b82 */ /* 0x000e620000000800 */
[----:B------:R-:W2:Y:S01]  /*0010*/  S2R R69, SR_TID.X ;  /* 0x0000000000457919 */ /* 0x000ea20000002100 */
[----:B------:R-:W3:Y:S01]  /*0020*/  LDCU.64 UR8, c[0x0][0x890] ;  /* 0x00011200ff0877ac */ /* 0x000ee20008000a00 */
[----:B------:R-:W-:Y:S02]  /*0030*/  PRMT R80, RZ, 0x7610, R80 ;  /* 0x00007610ff507816 */ /* 0x000fe40000000050 */
[----:B------:R-:W-:Y:S01]  /*0040*/  ELECT P3, URZ, PT ;  /* 0x0000000000ff782f */ /* 0x000fe20003860000 */
[----:B---3--:R-:W-:-:S04]  /*0050*/  UISETP.NE.U32.AND UP0, UPT, UR8, URZ, UPT ;  /* 0x000000ff0800728c */ /* 0x008fc8000bf05070 */
[----:B------:R-:W-:Y:S01]  /*0060*/  UISETP.NE.AND.EX UP0, UPT, UR9, URZ, UPT, UP0 ;  /* 0x000000ff0900728c */ /* 0x000fe2000bf05300 */
[----:B--2---:R-:W-:-:S05]  /*0070*/  SHF.R.U32.HI R81, RZ, 0x5, R69 ;  /* 0x00000005ff517819 */ /* 0x004fca0000011645 */
[----:B------:R-:W2:Y:S02]  /*0080*/  SHFL.IDX PT, R0, R81, RZ, 0x1f ;  /* 0x00001fff51007589 */ /* 0x000ea400000e0000 */
[----:B--2---:R-:W-:Y:S01]  /*0090*/  R2UR UR18, R0 ;  /* 0x00000000001272ca */ /* 0x004fe200000e0000 */
[----:B-1----:R-:W-:-:S14]  /*00a0*/  BRA.U UP0, `(.L_x_0) ;  /* 0x0000000100307547 */ /* 0x002fdc000b800000 */
[----:B------:R-:W1:Y:S02]  /*00b0*/  LDCU.64 UR4, c[0x0][0x888] ;  /* 0x00011100ff0477ac */ /* 0x000e640008000a00 */
[----:B-1----:R-:W-:-:S04]  /*00c0*/  UISETP.NE.U32.AND UP0, UPT, UR4, URZ, UPT ;  /* 0x000000ff0400728c */ /* 0x002fc8000bf05070 */
[----:B------:R-:W-:-:S09]  /*00d0*/  UISETP.NE.AND.EX UP0, UPT, UR5, URZ, UPT, UP0 ;  /* 0x000000ff0500728c */ /* 0x000fd2000bf05300 */
[----:B------:R-:W-:Y:S05]  /*00e0*/  BRA.U !UP0, `(.L_x_1) ;  /* 0x0000000108147547 */ /* 0x000fea000b800000 */
[----:B------:R-:W1:Y:S01]  /*00f0*/  LDC.64 R2, c[0x0][0x888] ;  /* 0x00022200ff027b82 */ /* 0x000e620000000a00 */
[----:B------:R-:W1:Y:S02]  /*0100*/  LDCU.64 UR4, c[0x0][0x358] ;  /* 0x00006b00ff0477ac */ /* 0x000e640008000a00 */
[----:B-1----:R1:W5:Y:S01]  /*0110*/  LDG.E R39, desc[UR4][R2.64] ;  /* 0x0000000402277981 */ /* 0x002362000c1e1900 */
[----:B------:R-:W-:Y:S01]  /*0120*/  HFMA2 R80, -RZ, RZ, 0, 5.9604644775390625e-08 ;  /* 0x00000001ff507431 */ /* 0x000fe200000001ff */
[----:B------:R-:W-:Y:S05]  /*0130*/  BRA `(.L_x_0) ;  /* 0x00000000000c7947 */ /* 0x000fea0003800000 */
.L_x_1:
[----:B------:R-:W1:Y:S01]  /*0140*/  LDCU UR4, c[0x0][0x880] ;  /* 0x00011000ff0477ac */ /* 0x000e620008000800 */
[----:B------:R-:W-:Y:S01]  /*0150*/  HFMA2 R80, -RZ, RZ, 0, 5.9604644775390625e-08 ;  /* 0x00000001ff507431 */ /* 0x000fe200000001ff */
[----:B-1----:R-:W-:-:S07]  /*0160*/  MOV R39, UR4 ;  /* 0x0000000400277c02 */ /* 0x002fce0008000f00 */
.L_x_0:
[----:B------:R-:W2:Y:S02]  /*0170*/  LDCU.64 UR4, c[0x0][0x8b0] ;  /* 0x00011600ff0477ac */ /* 0x000ea40008000a00 */
[----:B--2---:R-:W-:-:S04]  /*0180*/  UISETP.NE.U32.AND UP0, UPT, UR4, URZ, UPT ;  /* 0x000000ff0400728c */ /* 0x004fc8000bf05070 */
[----:B------:R-:W-:-:S09]  /*0190*/  UISETP.NE.AND.EX UP0, UPT, UR5, URZ, UPT, UP0 ;  /* 0x000000ff0500728c */ /* 0x000fd2000bf05300 */
[----:B------:R-:W-:Y:S05]  /*01a0*/  BRA.U UP0, `(.L_x_2) ;  /* 0x0000000100287547 */ /* 0x000fea000b800000 */
[----:B------:R-:W2:Y:S02]  /*01b0*/  LDCU.64 UR4, c[0x0][0x8a8] ;  /* 0x00011500ff0477ac */ /* 0x000ea40008000a00 */
[----:B--2---:R-:W-:-:S04]  /*01c0*/  UISETP.NE.U32.AND UP0, UPT, UR4, URZ, UPT ;  /* 0x000000ff0400728c */ /* 0x004fc8000bf05070 */
[----:B------:R-:W-:-:S09]  /*01d0*/  UISETP.NE.AND.EX UP0, UPT, UR5, URZ, UPT, UP0 ;  /* 0x000000ff0500728c */ /* 0x000fd2000bf05300 */
[----:B------:R-:W-:Y:S05]  /*01e0*/  BRA.U !UP0, `(.L_x_3) ;  /* 0x0000000108107547 */ /* 0x000fea000b800000 */
[----:B-1----:R-:W1:Y:S01]  /*01f0*/  LDC.64 R2, c[0x0][0x8a8] ;  /* 0x00022a00ff027b82 */ /* 0x002e620000000a00 */
[----:B------:R-:W1:Y:S02]  /*0200*/  LDCU.64 UR4, c[0x0][0x358] ;  /* 0x00006b00ff0477ac */ /* 0x000e640008000a00 */
[----:B-1----:R2:W5:Y:S01]  /*0210*/  LDG.E R38, desc[UR4][R2.64] ;  /* 0x0000000402267981 */ /* 0x002562000c1e1900 */
[----:B------:R-:W-:Y:S05]  /*0220*/  BRA `(.L_x_2) ;  /* 0x0000000000087947 */ /* 0x000fea0003800000 */
.L_x_3:
[----:B------:R-:W2:Y:S02]  /*0230*/  LDCU UR4, c[0x0][0x8a0] ;  /* 0x00011400ff0477ac */ /* 0x000ea40008000800 */
[----:B--2---:R-:W-:Y:S02]  /*0240*/  MOV R38, UR4 ;  /* 0x0000000400267c02 */ /* 0x004fe40008000f00 */
.L_x_2:
[----:B------:R-:W-:Y:S01]  /*0250*/  IMAD.U32 R0, RZ, RZ, UR18 ;  /* 0x00000012ff007e24 */ /* 0x000fe2000f8e00ff */
[----:B------:R-:W-:Y:S04]  /*0260*/  BSSY.RECONVERGENT B0, `(.L_x_4) ;  /* 0x000000c000007945 */ /* 0x000fe80003800200 */
[C---:B------:R-:W-:Y:S02]  /*0270*/  ISETP.NE.OR P1, PT, R0.reuse, 0x1, !P3 ;  /* 0x000000010000780c */ /* 0x040fe40005f25670 */
[----:B------:R-:W-:-:S11]  /*0280*/  ISETP.NE.OR P0, PT, R0, 0x3, !P3 ;  /* 0x000000030000780c */ /* 0x000fd60005f05670 */
[----:B------:R-:W-:Y:S05]  /*0290*/  @P1 BRA `(.L_x_5) ;  /* 0x0000000000201947 */ /* 0x000fea0003800000 */
[----:B------:R-:W3:Y:S02]  /*02a0*/  LDCU.64 UR4, c[0x0][0x348] ;  /* 0x00006900ff0477ac */ /* 0x000ee40008000a00 */
[----:B---3--:R-:W-:Y:S02]  /*02b0*/  UIADD3 UR6, UP1, UPT, UR4, 0x80, URZ ;  /* 0x0000008004067890 */ /* 0x008fe4000ff3e0ff */
[----:B------:R-:W-:Y:S02]  /*02c0*/  UIADD3 UR4, UP0, UPT, UR4, 0x180, URZ ;  /* 0x0000018004047890 */ /* 0x000fe4000ff1e0ff */
[----:B------:R-:W-:Y:S02]  /*02d0*/  UIADD3.X UR7, UPT, UPT, URZ, UR5, URZ, UP1, !UPT ;  /* 0x00000005ff077290 */ /* 0x000fe40008ffe4ff */
[----:B------:R-:W-:-:S07]  /*02e0*/  UIADD3.X UR5, UPT, UPT, URZ, UR5, URZ, UP0, !UPT ;  /* 0x00000005ff057290 */ /* 0x000fce00087fe4ff */
[----:B------:R3:W-:Y:S02]  /*02f0*/  UTMACCTL.PF [UR6] ;  /* 0x00000000060079b9 */ /* 0x0007e40008040000 */
[----:B------:R3:W-:Y:S02]  /*0300*/  UTMACCTL.PF [UR4] ;  /* 0x00000000040079b9 */ /* 0x0007e40008040000 */
[----:B---3--:R-:W-:Y:S01]  /*0310*/  NOP ;  /* 0x0000000000007918 */ /* 0x008fe20000000000 */
.L_x_5:
[----:B------:R-:W-:Y:S05]  /*0320*/  BSYNC.RECONVERGENT B0 ;  /* 0x0000000000007941 */ /* 0x000fea0003800200 */
.L_x_4:
[----:B------:R-:W-:Y:S04]  /*0330*/  BSSY.RECONVERGENT B0, `(.L_x_6) ;  /* 0x000000a000007945 */ /* 0x000fe80003800200 */
        /* <DEDUP_REMOVED lines=9> */
.L_x_7:
[----:B------:R-:W-:Y:S05]  /*03d0*/  BSYNC.RECONVERGENT B0 ;  /* 0x0000000000007941 */ /* 0x000fea0003800200 */
.L_x_6:
[----:B------:R-:W3:Y:S01]  /*03e0*/  LDCU.64 UR4, c[0x0][0x888] ;  /* 0x00011100ff0477ac */ /* 0x000ee20008000a00 */
[----:B------:R-:W-:Y:S02]  /*03f0*/  UISETP.EQ.U32.AND UP2, UPT, UR8, URZ, UPT ;  /* 0x000000ff0800728c */ /* 0x000fe4000bf42070 */
[----:B------:R-:W-:Y:S02]  /*0400*/  UPLOP3.LUT UP3, UPT, UPT, UPT, UPT, 0x80, 0x8 ;  /* 0x000000000008789c */ /* 0x000fe40003f6f070 */
[----:B---3--:R-:W-:-:S04]  /*0410*/  UISETP.NE.U32.AND UP0, UPT, UR4, URZ, UPT ;  /* 0x000000ff0400728c */ /* 0x008fc8000bf05070 */
[----:B------:R-:W-:-:S04]  /*0420*/  UISETP.NE.AND.EX UP1, UPT, UR5, URZ, UPT, UP0 ;  /* 0x000000ff0500728c */ /* 0x000fc8000bf25300 */
[----:B------:R-:W-:-:S04]  /*0430*/  UISETP.EQ.OR.EX UP4, UPT, UR9, URZ, !UP1, UP2 ;  /* 0x000000ff0900728c */ /* 0x000fc8000cf82720 */
[----:B------:R-:W-:-:S05]  /*0440*/  UP2UR UR61, UPR, URZ, 0x10 ;  /* 0x00000010ff3d7883 */ /* 0x000fca0008000000 */
[----:B------:R-:W-:Y:S07]  /*0450*/  BRA.U !UP4, `(.L_x_8) ;  /* 0x000000010c207547 */ /* 0x000fee000b800000 */
[----:B-----5:R-:W-:Y:S01]  /*0460*/  R2UR UR5, R39 ;  /* 0x00000000270572ca */ /* 0x020fe200000e0000 */
[----:B------:R-:W-:Y:S02]  /*0470*/  UISETP.NE.U32.AND UP2, UPT, UR8, URZ, UPT ;  /* 0x000000ff0800728c */ /* 0x000fe4000bf45070 */
[----:B------:R-:W-:Y:S02]  /*0480*/  USEL UR4, URZ, 0xffffffff, UP1 ;  /* 0xffffffffff047887 */ /* 0x000fe40008800000 */
[----:B------:R-:W-:-:S08]  /*0490*/  UISETP.NE.AND.EX UP2, UPT, UR9, URZ, UPT, UP2 ;  /* 0x000000ff0900728c */ /* 0x000fd0000bf45320 */
[----:B------:R-:W-:-:S04]  /*04a0*/  UISETP.NE.AND UP0, UPT, UR5, URZ, UPT ;  /* 0x000000ff0500728c */ /* 0x000fc8000bf05270 */
[----:B------:R-:W-:-:S04]  /*04b0*/  @!UP2 USEL UR4, URZ, 0xffffffff, UP0 ;  /* 0xffffffffff04a887 */ /* 0x000fc80008000000 */
[----:B------:R-:W-:-:S04]  /*04c0*/  ULOP3.LUT UR4, UR4, 0x1, URZ, 0xc0, !UPT ;  /* 0x0000000104047892 */ /* 0x000fc8000f8ec0ff */
[----:B------:R-:W-:Y:S02]  /*04d0*/  UISETP.NE.U32.AND UP3, UPT, UR4, 0x1, UPT ;  /* 0x000000010400788c */ /* 0x000fe4000bf65070 */
.L_x_8:
[----:B-12---:R-:W1:Y:S02]  /*04e0*/  SHFL.IDX PT, R2, R81, RZ, 0x1f ;  /* 0x00001fff51027589 */ /* 0x006e6400000e0000 */
[----:B-1----:R-:W-:-:S13]  /*04f0*/  ISETP.NE.AND P0, PT, R2, RZ, PT ;  /* 0x000000ff0200720c */ /* 0x002fda0003f05270 */
[----:B------:R-:W-:Y:S05]  /*0500*/  @P0 BRA `(.L_x_9) ;  /* 0x0000000000ac0947 */ /* 0x000fea0003800000 */
[----:B------:R-:W-:Y:S01]  /*0510*/  ELECT P0, URZ, PT ;  /* 0x0000000000ff782f */ /* 0x000fe20003800000 */
[----:B------:R-:W-:-:S12]  /*0520*/  BSSY.RECONVERGENT B0, `(.L_x_9) ;  /* 0x0000029000007945 */ /* 0x000fd80003800200 */
[----:B------:R-:W-:Y:S05]  /*0530*/  @!P0 BRA `(.L_x_10) ;  /* 0x00000000009c8947 */ /* 0x000fea0003800000 */
[----:B------:R-:W1:Y:S01]  /*0540*/  S2UR UR4, SR_CgaCtaId ;  /* 0x00000000000479c3 */ /* 0x000e620000008800 */
[----:B------:R-:W-:Y:S01]  /*0550*/  UMOV UR5, 0x400 ;  /* 0x0000040000057882 */ /* 0x000fe20000000000 */
[----:B------:R-:W-:Y:S01]  /*0560*/  UMOV UR8, 0x1 ;  /* 0x0000000100087882 */ /* 0x000fe20000000000 */
[----:B------:R-:W-:Y:S01]  /*0570*/  UMOV UR6, 0x4 ;  /* 0x0000000400067882 */ /* 0x000fe20000000000 */
[----:B------:R-:W-:-:S04]  /*0580*/  UIADD3 UR8, UPT, UPT, -UR8, 0x100000, URZ ;  /* 0x0010000008087890 */ /* 0x000fc8000fffe1ff */
[----:B------:R-:W-:Y:S02]  /*0590*/  USHF.L.U32 UR9, UR8, 0xb, URZ ;  /* 0x0000000b08097899 */ /* 0x000fe400080006ff */
[----:B------:R-:W-:Y:S02]  /*05a0*/  USHF.L.U32 UR8, UR8, 0x1, URZ ;  /* 0x0000000108087899 */ /* 0x000fe400080006ff */
[----:B------:R-:W-:-:S04]  /*05b0*/  UIADD3 UR6, UPT, UPT, -UR6, 0x100000, URZ ;  /* 0x0010000006067890 */ /* 0x000fc8000fffe1ff */
[----:B------:R-:W-:Y:S02]  /*05c0*/  USHF.L.U32 UR7, UR6, 0xb, URZ ;  /* 0x0000000b06077899 */ /* 0x000fe400080006ff */
[----:B------:R-:W-:Y:S02]  /*05d0*/  USHF.L.U32 UR6, UR6, 0x1, URZ ;  /* 0x0000000106067899 */ /* 0x000fe400080006ff */
[----:B-1----:R-:W-:Y:S01]  /*05e0*/  ULEA UR4, UR4, UR5, 0x18 ;  /* 0x0000000504047291 */ /* 0x002fe2000f8ec0ff */
[----:B------:R-:W1:Y:S11]  /*05f0*/  FENCE.VIEW.ASYNC.S ;  /* 0x00000000000073c6 */ /* 0x000e760000000000 */
[----:B-1----:R1:W2:Y:S01]  /*0600*/  SYNCS.EXCH.64 URZ, [UR4], UR8 ;  /* 0x0000000804ff75b2 */ /* 0x0022a20008000100 */
[----:B------:R1:W3:Y:S01]  /*0610*/  SYNCS.EXCH.64 URZ, [UR4+0x68], UR6 ;  /* 0x0000680604ff75b2 */ /* 0x0002e20008000100 */
[----:B------:R1:W4:Y:S01]  /*0620*/  SYNCS.EXCH.64 URZ, [UR4+0x8], UR8 ;  /* 0x0000080804ff75b2 */ /* 0x0003220008000100 */
[----:B------:R1:W1:Y:S01]  /*0630*/  SYNCS.EXCH.64 URZ, [UR4+0x70], UR6 ;  /* 0x0000700604ff75b2 */ /* 0x0002620008000100 */
        /* <DEDUP_REMOVED lines=22> */
[----:B--234-:R-:W-:Y:S01]  /*07a0*/  NOP ;  /* 0x0000000000007918 */ /* 0x01cfe20000000000 */
.L_x_10:
[----:B-1----:R-:W-:Y:S05]  /*07b0*/  BSYNC.RECONVERGENT B0 ;  /* 0x0000000000007941 */ /* 0x002fea0003800200 */
.L_x_9:
[----:B------:R-:W1:Y:S01]  /*07c0*/  SHFL.IDX PT, R2, R81, RZ, 0x1f ;  /* 0x00001fff51027589 */ /* 0x000e6200000e0000 */
[----:B------:R-:W-:Y:S01]  /*07d0*/  NOP ;  /* 0x0000000000007918 */ /* 0x000fe20000000000 */
[----:B-1----:R-:W-:-:S13]  /*07e0*/  ISETP.NE.AND P0, PT, R2, 0x1, PT ;  /* 0x000000010200780c */ /* 0x002fda0003f05270 */
[----:B------:R-:W-:Y:S05]  /*07f0*/  @P0 BRA `(.L_x_11) ;  /* 0x0000000000400947 */ /* 0x000fea0003800000 */
        /* <DEDUP_REMOVED lines=9> */
[----:B------:R-:W-:Y:S01]  /*0890*/  USHF.L.U32 UR6, UR6, 0x1, URZ ;  /* 0x0000000106067899 */ /* 0x000fe200080006ff */
[----:B------:R-:W-:Y:S01]  /*08a0*/  ELECT P0, URZ, PT ;  /* 0x0000000000ff782f */ /* 0x000fe20003800000 */
[----:B-1----:R-:W-:Y:S01]  /*08b0*/  ULEA UR4, UR4, UR5, 0x18 ;  /* 0x0000000504047291 */ /* 0x002fe2000f8ec0ff */
[----:B------:R-:W1:Y:S11]  /*08c0*/  FENCE.VIEW.ASYNC.S ;  /* 0x00000000000073c6 */ /* 0x000e760000000000 */
[----:B-1----:R1:W2:Y:S01]  /*08d0*/  SYNCS.EXCH.64 URZ, [UR4+0xd0], UR8 ;  /* 0x0000d00804ff75b2 */ /* 0x0022a20008000100 */
[----:B------:R1:W3:Y:S01]  /*08e0*/  SYNCS.EXCH.64 URZ, [UR4+0xd8], UR6 ;  /* 0x0000d80604ff75b2 */ /* 0x0002e20008000100 */
[----:B------:R-:W-:Y:S01]  /*08f0*/  NOP ;  /* 0x0000000000007918 */ /* 0x000fe20000000000 */
.L_x_11:
[----:B------:R-:W4:Y:S01]  /*0900*/  SHFL.IDX PT, R2, R81, RZ, 0x1f ;  /* 0x00001fff51027589 */ /* 0x000f2200000e0000 */
[----:B------:R-:W-:Y:S01]  /*0910*/  NOP ;  /* 0x0000000000007918 */ /* 0x000fe20000000000 */
[----:B----4-:R-:W-:-:S13]  /*0920*/  ISETP.NE.AND P0, PT, R2, 0x3, PT ;  /* 0x000000030200780c */ /* 0x010fda0003f05270 */
[----:B------:R-:W-:Y:S05]  /*0930*/  @P0 BRA `(.L_x_12) ;  /* 0x0000000000300947 */ /* 0x000fea0003800000 */
[----:B-1----:R-:W1:Y:S01]  /*0940*/  S2UR UR4, SR_CgaCtaId ;  /* 0x00000000000479c3 */ /* 0x002e620000008800 */
[----:B------:R-:W-:Y:S01]  /*0950*/  UMOV UR6, 0x400 ;  /* 0x0000040000067882 */ /* 0x000fe20000000000 */
[----:B------:R-:W-:Y:S01]  /*0960*/  UMOV UR5, 0x20 ;  /* 0x0000002000057882 */ /* 0x000fe20000000000 */
[----:B------:R-:W-:Y:S01]  /*0970*/  ELECT P0, URZ, PT ;  /* 0x0000000000ff782f */ /* 0x000fe20003800000 */
[----:B-1----:R-:W-:Y:S02]  /*0980*/  ULEA UR6, UR4, UR6, 0x18 ;  /* 0x0000000604067291 */ /* 0x002fe4000f8ec0ff */
[----:B------:R-:W-:-:S04]  /*0990*/  UIADD3 UR4, UPT, UPT, -UR5, 0x100000, URZ ;  /* 0x0010000005047890 */ /* 0x000fc8000fffe1ff */
[----:B------:R-:W-:Y:S02]  /*09a0*/  USHF.L.U32 UR5, UR4, 0xb, URZ ;  /* 0x0000000b04057899 */ /* 0x000fe400080006ff */
[----:B------:R-:W-:Y:S01]  /*09b0*/  USHF.L.U32 UR4, UR4, 0x1, URZ ;  /* 0x0000000104047899 */ /* 0x000fe200080006ff */
[----:B------:R-:W1:Y:S11]  /*09c0*/  FENCE.VIEW.ASYNC.S ;  /* 0x00000000000073c6 */ /* 0x000e760000000000 */
[----:B-1----:R4:W1:Y:S01]  /*09d0*/  SYNCS.EXCH.64 URZ, [UR6+0xe0], UR4 ;  /* 0x0000e00406ff75b2 */ /* 0x0028620008000100 */
[----:B------:R4:W1:Y:S02]  /*09e0*/  SYNCS.EXCH.64 URZ, [UR6+0xe8], UR4 ;  /* 0x0000e80406ff75b2 */ /* 0x0008640008000100 */
[----:B----4-:R-:W-:Y:S01]  /*09f0*/  NOP ;  /* 0x0000000000007918 */ /* 0x010fe20000000000 */
.L_x_12:
[----:B------:R-:W4:Y:S01]  /*0a00*/  SHFL.IDX PT, R2, R81, RZ, 0x1f ;  /* 0x00001fff51027589 */ /* 0x000f2200000e0000 */
[----:B------:R-:W-:Y:S01]  /*0a10*/  NOP ;  /* 0x0000000000007918 */ /* 0x000fe20000000000 */
[----:B----4-:R-:W-:-:S13]  /*0a20*/  ISETP.NE.AND P0, PT, R2, 0x4, PT ;  /* 0x000000040200780c */ /* 0x010fda0003f05270 */
[----:B------:R-:W-:Y:S05]  /*0a30*/  @P0 BRA `(.L_x_13) ;  /* 0x00000000004c0947 */ /* 0x000fea0003800000 */
[----:B-1----:R-:W1:Y:S01]  /*0a40*/  S2UR UR6, SR_CgaCtaId ;  /* 0x00000000000679c3 */ /* 0x002e620000008800 */
[----:B------:R-:W-:Y:S01]  /*0a50*/  UMOV UR4, 0x3a0 ;  /* 0x000003a000047882 */ /* 0x000fe20000000000 */
[----:B------:R-:W-:Y:S01]  /*0a60*/  UMOV UR5, 0x400 ;  /* 0x0000040000057882 */ /* 0x000fe20000000000 */
[----:B------:R-:W-:Y:S01]  /*0a70*/  USEL UR4, UR4, 0x320, UP3 ;  /* 0x0000032004047887 */ /* 0x000fe20009800000 */
[----:B------:R-:W-:Y:S01]  /*0a80*/  UMOV UR8, 0x1 ;  /* 0x0000000100087882 */ /* 0x000fe20000000000 */
[----:B------:R-:W-:Y:S01]  /*0a90*/  ELECT P0, URZ, PT ;  /* 0x0000000000ff782f */ /* 0x000fe20003800000 */
[----:B------:R-:W-:-:S04]  /*0aa0*/  UIADD3 UR8, UPT, UPT, -UR8, 0x100000, URZ ;  /* 0x0010000008087890 */ /* 0x000fc8000fffe1ff */
[----:B------:R-:W-:Y:S02]  /*0ab0*/  USHF.L.U32 UR9, UR8, 0xb, URZ ;  /* 0x0000000b08097899 */ /* 0x000fe400080006ff */
[----:B------:R-:W-:Y:S02]  /*0ac0*/  USHF.L.U32 UR8, UR8, 0x1, URZ ;  /* 0x0000000108087899 */ /* 0x000fe400080006ff */
[----:B-1----:R-:W-:Y:S02]  /*0ad0*/  ULEA UR6, UR6, UR5, 0x18 ;  /* 0x0000000506067291 */ /* 0x002fe4000f8ec0ff */
[----:B------:R-:W-:-:S04]  /*0ae0*/  UIADD3 UR4, UPT, UPT, -UR4, 0x100000, URZ ;  /* 0x0010000004047890 */ /* 0x000fc8000fffe1ff */
[----:B------:R-:W-:Y:S02]  /*0af0*/  USHF.L.U32 UR5, UR4, 0xb, URZ ;  /* 0x0000000b04057899 */ /* 0x000fe400080006ff */
[----:B------:R-:W-:Y:S01]  /*0b00*/  USHF.L.U32 UR4, UR4, 0x1, URZ ;  /* 0x0000000104047899 */ /* 0x000fe200080006ff */
[----:B------:R-:W1:Y:S03]  /*0b10*/  FENCE.VIEW.ASYNC.S ;  /* 0x00000000000073c6 */ /* 0x000e660000000000 */
[----:B-1----:R4:W1:Y:S08]  /*0b20*/  SYNCS.EXCH.64 URZ, [UR6+0xf0], UR8 ;  /* 0x0000f00806ff75b2 */ /* 0x0028700008000100 */
[----:B------:R4:W1:Y:S01]  /*0b30*/  SYNCS.EXCH.64 URZ, [UR6+0x100], UR4 ;  /* 0x0001000406ff75b2 */ /* 0x0008620008000100 */
[----:B------:R4:W1:Y:S01]  /*0b40*/  SYNCS.EXCH.64 URZ, [UR6+0xf8], UR8 ;  /* 0x0000f80806ff75b2 */ /* 0x0008620008000100 */
[----:B------:R4:W1:Y:S02]  /*0b50*/  SYNCS.EXCH.64 URZ, [UR6+0x108], UR4 ;  /* 0x0001080406ff75b2 */ /* 0x0008640008000100 */
[----:B----4-:R-:W-:Y:S01]  /*0b60*/  NOP ;  /* 0x0000000000007918 */ /* 0x010fe20000000000 */
.L_x_13:
[----:B------:R-:W4:Y:S01]  /*0b70*/  SHFL.IDX PT, R2, R81, RZ, 0x1f ;  /* 0x00001fff51027589 */ /* 0x000f2200000e0000 */
[----:B------:R-:W-:Y:S01]  /*0b80*/  NOP ;  /* 0x0000000000007918 */ /* 0x000fe20000000000 */
[----:B----4-:R-:W-:-:S13]  /*0b90*/  ISETP.NE.AND P0, PT, R2, 0x5, PT ;  /* 0x000000050200780c */ /* 0x010fda0003f05270 */
[----:B------:R-:W-:Y:S05]  /*0ba0*/  @P0 BRA `(.L_x_14) ;  /* 0x0000000000580947 */ /* 0x000fea0003800000 */
[----:B-1----:R-:W1:Y:S01]  /*0bb0*/  S2UR UR4, SR_CgaCtaId ;  /* 0x00000000000479c3 */ /* 0x002e620000008800 */
        /* <DEDUP_REMOVED lines=12> */
[----:B-1----:R4:W1:Y:S01]  /*0c80*/  SYNCS.EXCH.64 URZ, [UR4+0x110], UR8 ;  /* 0x0001100804ff75b2 */ /* 0x0028620008000100 */
[----:B------:R4:W1:Y:S01]  /*0c90*/  SYNCS.EXCH.64 URZ, [UR4+0x130], UR6 ;  /* 0x0001300604ff75b2 */ /* 0x0008620008000100 */
[----:B------:R4:W1:Y:S01]  /*0ca0*/  SYNCS.EXCH.64 URZ, [UR4+0x118], UR8 ;  /* 0x0001180804ff75b2 */ /* 0x0008620008000100 */
[----:B------:R4:W1:Y:S01]  /*0cb0*/  SYNCS.EXCH.64 URZ, [UR4+0x138], UR6 ;  /* 0x0001380604ff75b2 */ /* 0x0008620008000100 */
[----:B------:R4:W1:Y:S01]  /*0cc0*/  SYNCS.EXCH.64 URZ, [UR4+0x120], UR8 ;  /* 0x0001200804ff75b2 */ /* 0x0008620008000100 */
[----:B------:R4:W1:Y:S01]  /*0cd0*/  SYNCS.EXCH.64 URZ, [UR4+0x140], UR6 ;  /* 0x0001400604ff75b2 */ /* 0x0008620008000100 */
[----:B------:R4:W1:Y:S01]  /*0ce0*/  SYNCS.EXCH.64 URZ, [UR4+0x128], UR8 ;  /* 0x0001280804ff75b2 */ /* 0x0008620008000100 */
[----:B------:R4:W1:Y:S02]  /*0cf0*/  SYNCS.EXCH.64 URZ, [UR4+0x148], UR6 ;  /* 0x0001480604ff75b2 */ /* 0x0008640008000100 */
[----:B----4-:R-:W-:Y:S01]  /*0d00*/  NOP ;  /* 0x0000000000007918 */ /* 0x010fe20000000000 */
.L_x_14:
[----:B------:R-:W4:Y:S01]  /*0d10*/  SHFL.IDX PT, R2, R81, RZ, 0x1f ;  /* 0x00001fff51027589 */ /* 0x000f2200000e0000 */
[----:B------:R-:W1:Y:S01]  /*0d20*/  S2UR UR48, SR_CgaCtaId ;  /* 0x00000000003079c3 */ /* 0x000e620000008800 */
[----:B------:R-:W-:Y:S01]  /*0d30*/  NOP ;  /* 0x0000000000007918 */ /* 0x000fe20000000000 */
[----:B----4-:R-:W-:-:S13]  /*0d40*/  ISETP.NE.AND P0, PT, R2, 0x3, PT ;  /* 0x000000030200780c */ /* 0x010fda0003f05270 */
[----:B-1----:R-:W-:Y:S05]  /*0d50*/  @P0 BRA `(.L_x_15) ;  /* 0x0000000000340947 */ /* 0x002fea0003800000 */
[----:B------:R-:W-:Y:S01]  /*0d60*/  UMOV UR4, 0x400 ;  /* 0x0000040000047882 */ /* 0x000fe20000000000 */
[----:B------:R-:W-:Y:S01]  /*0d70*/  UMOV UR6, 0x20 ;  /* 0x0000002000067882 */ /* 0x000fe20000000000 */
[----:B------:R-:W-:Y:S02]  /*0d80*/  ULEA UR4, UR48, UR4, 0x18 ;  /* 0x0000000430047291 */ /* 0x000fe4000f8ec0ff */
[----:B------:R-:W-:-:S04]  /*0d90*/  UIADD3 UR6, UPT, UPT, -UR6, 0x100000, URZ ;  /* 0x0010000006067890 */ /* 0x000fc8000fffe1ff */
[----:B------:R-:W-:Y:S02]  /*0da0*/  USHF.L.U32 UR7, UR6, 0xb, URZ ;  /* 0x0000000b06077899 */ /* 0x000fe400080006ff */
[----:B------:R-:W-:Y:S01]  /*0db0*/  USHF.L.U32 UR6, UR6, 0x1, URZ ;  /* 0x0000000106067899 */ /* 0x000fe200080006ff */
[----:B------:R-:W-:Y:S01]  /*0dc0*/  ELECT P0, URZ, PT ;  /* 0x0000000000ff782f */ /* 0x000fe20003800000 */
[----:B------:R-:W1:Y:S10]  /*0dd0*/  FENCE.VIEW.ASYNC.S ;  /* 0x00000000000073c6 */ /* 0x000e740000000000 */
[----:B-1----:R1:W4:Y:S01]  /*0de0*/  SYNCS.EXCH.64 URZ, [UR4+0x150], UR6 ;  /* 0x0001500604ff75b2 */ /* 0x0023220008000100 */
[----:B------:R1:W1:Y:S01]  /*0df0*/  SYNCS.EXCH.64 URZ, [UR4+0x160], UR6 ;  /* 0x0001600604ff75b2 */ /* 0x0002620008000100 */
[----:B------:R1:W1:Y:S01]  /*0e00*/  SYNCS.EXCH.64 URZ, [UR4+0x158], UR6 ;  /* 0x0001580604ff75b2 */ /* 0x0002620008000100 */
[----:B------:R1:W1:Y:S01]  /*0e10*/  SYNCS.EXCH.64 URZ, [UR4+0x168], UR6 ;  /* 0x0001680604ff75b2 */ /* 0x0002620008000100 */
[----:B------:R-:W-:Y:S01]  /*0e20*/  NOP ;  /* 0x0000000000007918 */ /* 0x000fe20000000000 */
.L_x_15:
[----:B-1----:R-:W1:Y:S01]  /*0e30*/  LDCU UR4, c[0x0][0x36c] ;  /* 0x00006d80ff0477ac */ /* 0x002e620008000800 */
[----:B------:R-:W-:Y:S01]  /*0e40*/  ISETP.NE.OR P3, PT, R0, 0x2, !P3 ;  /* 0x000000020000780c */ /* 0x000fe20005f65670 */
[----:B------:R-:W-:Y:S01]  /*0e50*/  NOP ;  /* 0x0000000000007918 */ /* 0x000fe20000000000 */
[----:B------:R-:W-:Y:S01]  /*0e60*/  LOP3.LUT R0, R69, 0x1f, RZ, 0xc0, !PT ;  /* 0x0000001f45007812 */ /* 0x000fe200078ec0ff */
[----:B------:R-:W-:Y:S02]  /*0e70*/  UISETP.NE.AND UP4, UPT, UR18, 0x2, UPT ;  /* 0x000000021200788c */ /* 0x000fe4000bf85270 */
[----:B------:R-:W-:Y:S02]  /*0e80*/  UISETP.NE.AND UP5, UPT, UR18, URZ, UPT ;  /* 0x000000ff1200728c */ /* 0x000fe4000bfa5270 */
[----:B-1----:R-:W-:-:S09]  /*0e90*/  UISETP.EQ.U32.AND UP6, UPT, UR4, 0x1, UPT ;  /* 0x000000010400788c */ /* 0x002fd2000bfc2070 */
[----:B------:R-:W-:Y:S05]  /*0ea0*/  BRA.U !UP6, `(.L_x_16) ;  /* 0x000000010e087547 */ /* 0x000fea000b800000 */
[----:B--234-:R-:W-:Y:S01]  /*0eb0*/  UCGABAR_ARV ;  /* 0x00000000000079c7 */ /* 0x01cfe20008000000 */
[----:B------:R-:W-:Y:S05]  /*0ec0*/  BRA `(.L_x_17) ;  /* 0x0000000000047947 */ /* 0x000fea0003800000 */
.L_x_16:
[----:B--234-:R-:W-:Y:S01]  /*0ed0*/  NOP ;  /* 0x0000000000007918 */ /* 0x01cfe20000000000 */
.L_x_17:
[----:B------:R-:W1:Y:S01]  /*0ee0*/  S2UR UR46, SR_CTAID.X ;  /* 0x00000000002e79c3 */ /* 0x000e620000002500 */
[----:B------:R-:W-:-:S05]  /*0ef0*/  CS2R.32 R3, SR_CgaSize ;  /* 0x0000000000037805 */ /* 0x000fca0000008a00 */
[----:B------:R-:W-:-:S05]  /*0f00*/  IMAD R3, R3, -0xa0, RZ ;  /* 0xffffff6003037824 */ /* 0x000fca00078e02ff */
[----:B------:R-:W-:-:S14]  /*0f10*/  R2UR UR5, R3 ;  /* 0x00000000030572ca */ /* 0x000fdc00000e0000 */
[----:B------:R-:W2:Y:S01]  /*0f20*/  LDCU UR5, c[0x0][UR5+0x2b0] ;  /* 0x00005600050577ac */ /* 0x000ea20008000800 */
[----:B------:R-:W-:-:S05]  /*0f30*/  CS2R.32 R3, SR_CgaSize ;  /* 0x0000000000037805 */ /* 0x000fca0000008a00 */
[----:B------:R-:W-:-:S05]  /*0f40*/  IMAD R3, R3, -0xa0, RZ ;  /* 0xffffff6003037824 */ /* 0x000fca00078e02ff */
[----:B------:R-:W-:-:S14]  /*0f50*/  R2UR UR4, R3 ;  /* 0x00000000030472ca */ /* 0x000fdc00000e0000 */
[----:B------:R-:W3:Y:S01]  /*0f60*/  LDCU UR4, c[0x0][UR4+0x2b4] ;  /* 0x00005680040477ac */ /* 0x000ee20008000800 */
[----:B------:R-:W4:Y:S01]  /*0f70*/  S2UR UR45, SR_CTAID.Y ;  /* 0x00000000002d79c3 */ /* 0x000f220000002600 */
[----:B------:R-:W-:-:S05]  /*0f80*/  CS2R.32 R3, SR_CgaSize ;  /* 0x0000000000037805 */ /* 0x000fca0000008a00 */
[----:B------:R-:W-:-:S05]  /*0f90*/  IMAD R3, R3, -0xa0, RZ ;  /* 0xffffff6003037824 */ /* 0x000fca00078e02ff */
[----:B------:R-:W-:-:S14]  /*0fa0*/  R2UR UR57, R3 ;  /* 0x00000000033972ca */ /* 0x000fdc00000e0000 */
[----:B------:R-:W3:Y:S01]  /*0fb0*/  LDCU UR57, c[0x0][UR57+0x2a0] ;  /* 0x00005400393977ac */ /* 0x000ee20008000800 */
[----:B------:R-:W-:-:S05]  /*0fc0*/  CS2R.32 R3, SR_CgaSize ;  /* 0x0000000000037805 */ /* 0x000fca0000008a00 */
[----:B------:R-:W-:-:S05]  /*0fd0*/  IMAD R3, R3, -0xa0, RZ ;  /* 0xffffff6003037824 */ /* 0x000fca00078e02ff */
[----:B------:R-:W-:-:S14]  /*0fe0*/  R2UR UR60, R3 ;  /* 0x00000000033c72ca */ /* 0x000fdc00000e0000 */
[----:B------:R-:W3:Y:S01]  /*0ff0*/  LDCU UR60, c[0x0][UR60+0x2a4] ;  /* 0x000054803c3c77ac */ /* 0x000ee20008000800 */
[----:B------:R-:W-:Y:S01]  /*1000*/  USHF.L.U32 UR24, UR48, 0xb, URZ ;  /* 0x0000000b30187899 */ /* 0x000fe200080006ff */
[----:B------:R-:W3:Y:S01]  /*1010*/  LDCU UR19, c[0x0][0xb24] ;  /* 0x00016480ff1377ac */ /* 0x000ee20008000800 */
[----:B------:R-:W3:Y:S01]  /*1020*/  LDCU UR42, c[0x0][0xb24] ;  /* 0x00016480ff2a77ac */ /* 0x000ee20008000800 */
[----:B-1----:R-:W-:Y:S01]  /*1030*/  I2FP.F32.U32 R3, UR46 ;  /* 0x0000002e00037c45 */ /* 0x002fe20008201000 */
[----:B------:R-:W1:Y:S04]  /*1040*/  LDCU UR22, c[0x0][0xb30] ;  /* 0x00016600ff1677ac */ /* 0x000e680008000800 */
[----:B--2---:R-:W-:Y:S01]  /*1050*/  FMUL R3, R3, UR5 ;  /* 0x0000000503037c20 */ /* 0x004fe20008400000 */
[----:B------:R-:W-:Y:S01]  /*1060*/  ULOP3.LUT UR24, UR24, 0x1800, URZ, 0xc0, !UPT ;  /* 0x0000180018187892 */ /* 0x000fe2000f8ec0ff */
[----:B----4-:R-:W-:-:S04]  /*1070*/  I2FP.F32.U32 R2, UR45 ;  /* 0x0000002d00027c45 */ /* 0x010fc80008201000 */
[----:B------:R-:W2:Y:S01]  /*1080*/  F2I.U32.TRUNC.NTZ R3, R3 ;  /* 0x0000000300037305 */ /* 0x000ea2000020f000 */
[----:B---3--:R-:W-:-:S07]  /*1090*/  FMUL R2, R2, UR4 ;  /* 0x0000000402027c20 */ /* 0x008fce0008400000 */
[----:B------:R-:W3:Y:S01]  /*10a0*/  F2I.U32.TRUNC.NTZ R2, R2 ;  /* 0x0000000200027305 */ /* 0x000ee2000020f000 */
[----:B--2---:R-:W-:Y:S02]  /*10b0*/  R2UR UR5, R3 ;  /* 0x00000000030572ca */ /* 0x004fe400000e0000 */
[----:B---3--:R-:W-:Y:S02]  /*10c0*/  R2UR UR4, R2 ;  /* 0x00000000020472ca */ /* 0x008fe400000e0000 */
[----:B------:R-:W-:-:S09]  /*10d0*/  PRMT R2, RZ, 0x7610, R2 ;  /* 0x00007610ff027816 */ /* 0x000fd20000000002 */
[----:B------:R-:W-:-:S04]  /*10e0*/  UIADD3 UR5, UPT, UPT, -UR5, URZ, URZ ;  /* 0x000000ff05057290 */ /* 0x000fc8000fffe1ff */
[----:B------:R-:W-:Y:S02]  /*10f0*/  UIMAD UR57, UR57, UR5, UR46 ;  /* 0x00000005393972a4 */ /* 0x000fe4000f8e022e */
[----:B------:R-:W-:-:S04]  /*1100*/  UIADD3 UR4, UPT, UPT, -UR4, URZ, URZ ;  /* 0x000000ff04047290 */ /* 0x000fc8000fffe1ff */
[----:B------:R-:W-:Y:S01]  /*1110*/  UIMAD UR60, UR60, UR4, UR45 ;  /* 0x000000043c3c72a4 */ /* 0x000fe2000f8e022d */
[----:B-1----:R-:W-:Y:S11]  /*1120*/  BRA.U UP5, `(.L_x_18) ;  /* 0x0000000105407547 */ /* 0x002ff6000b800000 */
[----:B------:R-:W-:Y:S02]  /*1130*/  UISETP.NE.AND UP0, UPT, UR60, URZ, UPT ;  /* 0x000000ff3c00728c */ /* 0x000fe4000bf05270 */
[----:B------:R-:W-:Y:S02]  /*1140*/  UISETP.NE.AND UP2, UPT, UR57, 0x1, UPT ;  /* 0x000000013900788c */ /* 0x000fe4000bf45270 */
[----:B------:R-:W-:-:S04]  /*1150*/  UISETP.EQ.OR UP0, UPT, UR57, URZ, !UP0 ;  /* 0x000000ff3900728c */ /* 0x000fc8000c702670 */
[----:B------:R-:W-:Y:S02]  /*1160*/  USEL UR7, URZ, 0x1, !UP0 ;  /* 0x00000001ff077887 */ /* 0x000fe4000c000000 */
[----:B------:R-:W-:-:S04]  /*1170*/  UISETP.NE.AND UP0, UPT, UR60, URZ, UPT ;  /* 0x000000ff3c00728c */ /* 0x000fc8000bf05270 */
[----:B------:R-:W-:-:S04]  /*1180*/  USEL UR4, URZ, 0x2, UP0 ;  /* 0x00000002ff047887 */ /* 0x000fc80008000000 */
[----:B------:R-:W-:Y:S02]  /*1190*/  USEL UR6, UR4, 0x2, UP2 ;  /* 0x0000000204067887 */ /* 0x000fe40009000000 */
[----:B------:R-:W-:Y:S02]  /*11a0*/  USEL UR4, URZ, 0x4, UP0 ;  /* 0x00000004ff047887 */ /* 0x000fe40008000000 */
[----:B------:R-:W-:-:S04]  /*11b0*/  UISETP.NE.AND UP2, UPT, UR57, 0x2, UPT ;  /* 0x000000023900788c */ /* 0x000fc8000bf45270 */
[----:B------:R-:W-:Y:S02]  /*11c0*/  USEL UR5, UR4, 0x4, UP2 ;  /* 0x0000000404057887 */ /* 0x000fe40009000000 */
[----:B------:R-:W-:Y:S02]  /*11d0*/  USEL UR4, URZ, 0x8, UP0 ;  /* 0x00000008ff047887 */ /* 0x000fe40008000000 */
[----:B------:R-:W-:Y:S02]  /*11e0*/  UISETP.NE.AND UP0, UPT, UR57, 0x3, UPT ;  /* 0x000000033900788c */ /* 0x000fe4000bf05270 */
[----:B------:R-:W-:Y:S02]  /*11f0*/  UIADD3 UR5, UPT, UPT, UR5, UR6, UR7 ;  /* 0x0000000605057290 */ /* 0x000fe4000fffe007 */
[----:B------:R-:W-:-:S04]  /*1200*/  USEL UR4, UR4, 0x8, UP0 ;  /* 0x0000000804047887 */ /* 0x000fc80008000000 */
[----:B------:R-:W-:-:S06]  /*1210*/  UIADD3 UR4, UPT, UPT, UR5, UR4, URZ ;  /* 0x0000000405047290 */ /* 0x000fcc000fffe0ff */
[----:B------:R-:W-:-:S07]  /*1220*/  MOV R2, UR4 ;  /* 0x0000000400027c02 */ /* 0x000fce0008000f00 */
.L_x_18:
[----:B------:R-:W1:Y:S01]  /*1230*/  S2UR UR36, SR_CTAID.Z ;  /* 0x00000000002479c3 */ /* 0x000e620000002700 */
[----:B------:R-:W-:-:S09]  /*1240*/  UISETP.GE.AND UP0, UPT, UR19, 0x1, UPT ;  /* 0x000000011300788c */ /* 0x000fd2000bf06270 */
[----:B------:R-:W-:Y:S05]  /*1250*/  BRA.U !UP0, `(.L_x_19) ;  /* 0x0000000108d07547 */ /* 0x000fea000b800000 */
[----:B------:R-:W2:Y:S01]  /*1260*/  LDCU UR20, c[0x0][0xb0c] ;  /* 0x00016180ff1477ac */ /* 0x000ea20008000800 */
[----:B------:R-:W3:Y:S01]  /*1270*/  LDCU.128 UR12, c[0x0][0xb10] ;  /* 0x00016200ff0c77ac */ /* 0x000ee20008000c00 */
[----:B------:R-:W4:Y:S01]  /*1280*/  LDCU UR6, c[0x0][0x370] ;  /* 0x00006e00ff0677ac */ /* 0x000f220008000800 */
[----:B------:R-:W1:Y:S01]  /*1290*/  LDCU UR7, c[0x0][0x374] ;  /* 0x00006e80ff0777ac */ /* 0x000e620008000800 */
[----:B------:R-:W1:Y:S01]  /*12a0*/  LDCU UR21, c[0x0][0xb20] ;  /* 0x00016400ff1577ac */ /* 0x000e620008000800 */
[----:B--2---:R-:W-:Y:S02]  /*12b0*/  UISETP.NE.AND UP0, UPT, UR20, 0x1, UPT ;  /* 0x000000011400788c */ /* 0x004fe4000bf05270 */
[----:B---3--:R-:W-:Y:S01]  /*12c0*/  UIMAD.WIDE.U32 UR4, UR46, UR12, URZ ;  /* 0x0000000c2e0472a5 */ /* 0x008fe2000f8e00ff */
[----:B------:R-:W2:Y:S01]  /*12d0*/  LDCU.64 UR8, c[0x0][0xb28] ;  /* 0x00016500ff0877ac */ /* 0x000ea20008000a00 */
[----:B----4-:R-:W-:Y:S02]  /*12e0*/  UIMAD.WIDE.U32 UR10, UR6, UR12, URZ ;  /* 0x0000000c060a72a5 */ /* 0x010fe4000f8e00ff */
[----:B------:R-:W-:-:S02]  /*12f0*/  USHF.R.U32.HI UR5, URZ, UR13, UR5 ;  /* 0x0000000dff057299 */ /* 0x000fc40008011605 */
[----:B------:R-:W-:Y:S02]  /*1300*/  UISETP.NE.AND UP2, UPT, UR19, 0x1, UPT ;  /* 0x000000011300788c */ /* 0x000fe4000bf45270 */
[----:B------:R-:W-:Y:S01]  /*1310*/  USEL UR5, UR46, UR5, !UP0 ;  /* 0x000000052e057287 */ /* 0x000fe2000c000000 */
[----:B------:R-:W-:Y:S01]  /*1320*/  UMOV UR10, UR11 ;  /* 0x0000000b000a7c82 */ /* 0x000fe20008000000 */
[----:B------:R-:W-:Y:S02]  /*1330*/  UIMAD.WIDE.U32 UR16, UR45, UR15, URZ ;  /* 0x0000000f2d1072a5 */ /* 0x000fe4000f8e00ff */
[----:B------:R-:W-:Y:S02]  /*1340*/  @UP0 USHF.R.U32.HI UR6, URZ, UR13, UR10 ;  /* 0x0000000dff060299 */ /* 0x000fe4000801160a */
[----:B------:R-:W-:Y:S02]  /*1350*/  UISETP.NE.AND UP0, UPT, UR14, 0x1, UPT ;  /* 0x000000010e00788c */ /* 0x000fe4000bf05270 */
[----:B-1----:R-:W-:-:S02]  /*1360*/  UIMAD.WIDE.U32 UR10, UR7, UR15, URZ ;  /* 0x0000000f070a72a5 */ /* 0x002fc4000f8e00ff */
[----:B--2---:R-:W-:Y:S01]  /*1370*/  UIMAD.WIDE.U32 UR12, UR6, UR8, URZ ;  /* 0x00000008060c72a5 */ /* 0x004fe2000f8e00ff */
[----:B------:R-:W-:Y:S02]  /*1380*/  UMOV UR4, UR17 ;  /* 0x0000001100047c82 */ /* 0x000fe40008000000 */
[----:B------:R-:W-:Y:S02]  /*1390*/  USHF.R.U32.HI UR4, URZ, UR21, UR4 ;  /* 0x00000015ff047299 */ /* 0x000fe40008011604 */
[----:B------:R-:W-:Y:S02]  /*13a0*/  UMOV UR10, UR11 ;  /* 0x0000000b000a7c82 */ /* 0x000fe40008000000 */
[----:B------:R-:W-:Y:S01]  /*13b0*/  UMOV UR12, UR13 ;  /* 0x0000000d000c7c82 */ /* 0x000fe20008000000 */
[----:B------:R-:W-:Y:S02]  /*13c0*/  @UP0 USHF.R.U32.HI UR7, URZ, UR21, UR10 ;  /* 0x00000015ff070299 */ /* 0x000fe4000801160a */
[----:B------:R-:W-:-:S02]  /*13d0*/  USEL UR4, UR45, UR4, !UP0 ;  /* 0x000000042d047287 */ /* 0x000fc4000c000000 */
[----:B------:R-:W-:Y:S02]  /*13e0*/  UIMAD.WIDE.U32 UR10, UR7, UR8, URZ ;  /* 0x00000008070a72a5 */ /* 0x000fe4000f8e00ff */
[----:B------:R-:W-:Y:S02]  /*13f0*/  @UP2 USHF.R.U32.HI UR6, URZ, UR9, UR12 ;  /* 0x00000009ff062299 */ /* 0x000fe4000801160c */
[----:B------:R-:W-:-:S03]  /*1400*/  UIMAD.WIDE.U32 UR12, UR4, UR8, URZ ;  /* 0x00000008040c72a5 */ /* 0x000fc6000f8e00ff */
[----:B------:R-:W-:Y:S02]  /*1410*/  UMOV UR10, UR11 ;  /* 0x0000000b000a7c82 */ /* 0x000fe40008000000 */
[----:B------:R-:W-:Y:S02]  /*1420*/  @UP2 USHF.R.U32.HI UR7, URZ, UR9, UR10 ;  /* 0x00000009ff072299 */ /* 0x000fe4000801160a */
[----:B------:R-:W-:Y:S02]  /*1430*/  UIMAD UR10, UR6, UR19, URZ ;  /* 0x00000013060a72a4 */ /* 0x000fe4000f8e02ff */
[----:B------:R-:W-:-:S04]  /*1440*/  UIMAD UR7, UR7, UR19, URZ ;  /* 0x00000013070772a4 */ /* 0x000fc8000f8e02ff */
[----:B------:R-:W-:-:S03]  /*1450*/  UISETP.GE.AND UP0, UPT, UR4, UR7, UPT ;  /* 0x000000070400728c */ /* 0x000fc6000bf06270 */
[----:B------:R-:W-:Y:S01]  /*1460*/  UMOV UR7, UR13 ;  /* 0x0000000d00077c82 */ /* 0x000fe20008000000 */
[----:B------:R-:W-:Y:S02]  /*1470*/  UISETP.GE.OR UP0, UPT, UR5, UR10, UP0 ;  /* 0x0000000a0500728c */ /* 0x000fe40008706670 */
[----:B------:R-:W-:Y:S02]  /*1480*/  UIMAD.WIDE.U32 UR10, UR5, UR8, URZ ;  /* 0x00000008050a72a5 */ /* 0x000fe4000f8e00ff */
[----:B------:R-:W-:Y:S02]  /*1490*/  USHF.R.U32.HI UR7, URZ, UR9, UR7 ;  /* 0x00000009ff077299 */ /* 0x000fe40008011607 */
[----:B------:R-:W-:Y:S02]  /*14a0*/  UIADD3 UR10, UPT, UPT, -UR4, URZ, URZ ;  /* 0x000000ff040a7290 */ /* 0x000fe4000fffe1ff */
[----:B------:R-:W-:Y:S02]  /*14b0*/  USEL UR7, UR4, UR7, !UP2 ;  /* 0x0000000704077287 */ /* 0x000fe4000d000000 */
[----:B------:R-:W-:Y:S01]  /*14c0*/  UIMAD UR10, UR14, UR10, UR45 ;  /* 0x0000000a0e0a72a4 */ /* 0x000fe2000f8e022d */
[----:B------:R-:W-:Y:S01]  /*14d0*/  @!UP0 UMOV UR8, UR11 ;  /* 0x0000000b00088c82 */ /* 0x000fe20008000000 */
[----:B------:R-:W-:-:S02]  /*14e0*/  UIADD3 UR11, UPT, UPT, -UR5, URZ, URZ ;  /* 0x000000ff050b7290 */ /* 0x000fc4000fffe1ff */
[----:B------:R-:W-:Y:S02]  /*14f0*/  @!UP0 USHF.R.U32.HI UR8, URZ, UR9, UR8 ;  /* 0x00000009ff088299 */ /* 0x000fe40008011608 */
[----:B------:R-:W-:Y:S02]  /*1500*/  UIADD3 UR9, UPT, UPT, -UR7, URZ, URZ ;  /* 0x000000ff07097290 */ /* 0x000fe4000fffe1ff */
[----:B------:R-:W-:Y:S02]  /*1510*/  @!UP0 USEL UR8, UR5, UR8, !UP2 ;  /* 0x0000000805088287 */ /* 0x000fe4000d000000 */
[----:B------:R-:W-:Y:S02]  /*1520*/  UIMAD UR9, UR19, UR9, UR4 ;  /* 0x00000009130972a4 */ /* 0x000fe4000f8e0204 */
[----:B------:R-:W-:Y:S02]  /*1530*/  @!UP0 UIADD3 UR7, UPT, UPT, UR7, -UR8, URZ ;  /* 0x8000000807078290 */ /* 0x000fe4000fffe0ff */
[----:B------:R-:W-:-:S02]  /*1540*/  @!UP0 UIMAD UR6, UR9, UR6, UR8 ;  /* 0x00000006090682a4 */ /* 0x000fc4000f8e0208 */
[----:B------:R-:W-:Y:S02]  /*1550*/  @!UP0 UIMAD UR4, UR7, UR19, UR5 ;  /* 0x00000013070482a4 */ /* 0x000fe4000f8e0205 */
[----:B------:R-:W-:Y:S02]  /*1560*/  UIMAD UR46, UR20, UR11, UR46 ;  /* 0x0000000b142e72a4 */ /* 0x000fe4000f8e022e */
[----:B------:R-:W-:Y:S01]  /*1570*/  UIMAD UR45, UR4, UR14, UR10 ;  /* 0x0000000e042d72a4 */ /* 0x000fe2000f8e020a */
[----:B------:R-:W-:Y:S02]  /*1580*/  @!UP0 UMOV UR5, UR6 ;  /* 0x0000000600058c82 */ /* 0x000fe40008000000 */
[----:B------:R-:W-:-:S12]  /*1590*/  UIMAD UR46, UR5, UR20, UR46 ;  /* 0x00000014052e72a4 */ /* 0x000fd8000f8e022e */
.L_x_19:
[----:B------:R-:W-:-:S09]  /*15a0*/  UISETP.NE.AND UP0, UPT, UR22, 0x1, UPT ;  /* 0x000000011600788c */ /* 0x000fd2000bf05270 */
[----:B------:R-:W-:Y:S05]  /*15b0*/  BRA.U UP0, `(.L_x_20) ;  /* 0x0000000100407547 */ /* 0x000fea000b800000 */
[----:B------:R-:W2:Y:S01]  /*15c0*/  LDCU.128 UR8, c[0x0][0xb10] ;  /* 0x00016200ff0877ac */ /* 0x000ea20008000c00 */
[----:B------:R-:W3:Y:S01]  /*15d0*/  LDCU UR12, c[0x0][0xb0c] ;  /* 0x00016180ff0c77ac */ /* 0x000ee20008000800 */
[----:B------:R-:W4:Y:S01]  /*15e0*/  LDCU UR13, c[0x0][0xb20] ;  /* 0x00016400ff0d77ac */ /* 0x000f220008000800 */
[----:B--2---:R-:W-:Y:S02]  /*15f0*/  UIMAD.WIDE.U32 UR4, UR46, UR8, URZ ;  /* 0x000000082e0472a5 */ /* 0x004fe4000f8e00ff */
[----:B------:R-:W-:Y:S02]  /*1600*/  UIMAD.WIDE.U32 UR6, UR45, UR11, URZ ;  /* 0x0000000b2d0672a5 */ /* 0x000fe4000f8e00ff */
[----:B---3--:R-:W-:Y:S02]  /*1610*/  UISETP.NE.AND UP0, UPT, UR12, 0x1, UPT ;  /* 0x000000010c00788c */ /* 0x008fe4000bf05270 */
[----:B------:R-:W-:-:S03]  /*1620*/  USHF.R.U32.HI UR5, URZ, UR9, UR5 ;  /* 0x00000009ff057299 */ /* 0x000fc60008011605 */
[----:B------:R-:W-:Y:S01]  /*1630*/  UMOV UR4, UR7 ;  /* 0x0000000700047c82 */ /* 0x000fe20008000000 */
[----:B------:R-:W-:Y:S02]  /*1640*/  USEL UR5, UR46, UR5, !UP0 ;  /* 0x000000052e057287 */ /* 0x000fe4000c000000 */
[----:B------:R-:W-:Y:S02]  /*1650*/  UISETP.NE.AND UP0, UPT, UR10, 0x1, UPT ;  /* 0x000000010a00788c */ /* 0x000fe4000bf05270 */
[----:B----4-:R-:W-:-:S04]  /*1660*/  USHF.R.U32.HI UR4, URZ, UR13, UR4 ;  /* 0x0000000dff047299 */ /* 0x010fc80008011604 */
[----:B------:R-:W-:-:S04]  /*1670*/  USEL UR4, UR45, UR4, !UP0 ;  /* 0x000000042d047287 */ /* 0x000fc8000c000000 */
[----:B------:R-:W-:Y:S02]  /*1680*/  UIADD3 UR6, UPT, UPT, UR5, -UR4, URZ ;  /* 0x8000000405067290 */ /* 0x000fe4000fffe0ff */
[----:B------:R-:W-:Y:S02]  /*1690*/  UIADD3 UR4, UPT, UPT, -UR5, UR4, URZ ;  /* 0x0000000405047290 */ /* 0x000fe4000fffe1ff */
[----:B------:R-:W-:Y:S02]  /*16a0*/  UIMAD UR45, UR6, UR10, UR45 ;  /* 0x0000000a062d72a4 */ /* 0x000fe4000f8e022d */
[----:B------:R-:W-:-:S12]  /*16b0*/  UIMAD UR46, UR4, UR12, UR46 ;  /* 0x0000000c042e72a4 */ /* 0x000fd8000f8e022e */
.L_x_20:
[----:B------:R-:W-:Y:S01]  /*16c0*/  UISETP.NE.AND UP0, UPT, UR18, 0x2, UPT ;  /* 0x000000021200788c */ /* 0x000fe2000bf05270 */
[----:B------:R-:W-:Y:S09]  /*16d0*/  BRA.U !UP6, `(.L_x_21) ;  /* 0x000000010e0c7547 */ /* 0x000ff2000b800000 */
[----:B------:R-:W-:Y:S01]  /*16e0*/  UCGABAR_WAIT ;  /* 0x0000000000007dc7 */ /* 0x000fe20008000000 */
[----:B------:R-:W-:Y:S01]  /*16f0*/  CCTL.IVALL ;  /* 0x00000000ff00798f */ /* 0x000fe20002000000 */
[----:B------:R-:W-:Y:S05]  /*1700*/  BRA `(.L_x_22) ;  /* 0x0000000000047947 */ /* 0x000fea0003800000 */
.L_x_21:
[----:B------:R-:W-:Y:S06]  /*1710*/  BAR.SYNC.DEFER_BLOCKING 0x0 ;  /* 0x0000000000007b1d */ /* 0x000fec0000010000 */
.L_x_22:
[----:B------:R-:W-:Y:S05]  /*1720*/  BRA.U UP0, `(.L_x_23) ;  /* 0x0000001900047547 */ /* 0x000fea000b800000 */
[----:B------:R-:W2:Y:S01]  /*1730*/  LDCU UR6, c[0x0][0x38c] ;  /* 0x00007180ff0677ac */ /* 0x000ea20008000800 */
[----:B------:R-:W-:Y:S01]  /*1740*/  PLOP3.LUT P1, PT, PT, PT, UP3, 0x80, 0x8 ;  /* 0x000000000008781c */ /* 0x000fe20003f2f038 */
[----:B------:R-:W-:Y:S01]  /*1750*/  IMAD.MOV.U32 R12, RZ, RZ, 0x1 ;  /* 0x00000001ff0c7424 */ /* 0x000fe200078e00ff */
[----:B------:R-:W-:Y:S01]  /*1760*/  ISETP.EQ.OR P2, PT, R0, RZ, P3 ;  /* 0x000000ff0000720c */ /* 0x000fe20001f42670 */
[----:B------:R-:W-:Y:S01]  /*1770*/  UISETP.NE.AND UP1, UPT, UR18, URZ, UPT ;  /* 0x000000ff1200728c */ /* 0x000fe2000bf25270 */
[----:B------:R-:W-:Y:S01]  /*1780*/  PLOP3.LUT P1, PT, P1, PT, PT, 0x8, 0x80 ;  /* 0x000000000080781c */ /* 0x000fe20000f2e170 */
[----:B------:R-:W-:Y:S01]  /*1790*/  USEL UR25, URZ, 0x1, UP4 ;  /* 0x00000001ff197887 */ /* 0x000fe2000a000000 */
[----:B------:R-:W-:Y:S01]  /*17a0*/  CS2R R10, SRZ ;  /* 0x00000000000a7805 */ /* 0x000fe2000001ff00 */
[----:B------:R-:W-:Y:S01]  /*17b0*/  IMAD.MOV.U32 R9, RZ, RZ, RZ ;  /* 0x000000ffff097224 */ /* 0x000fe200078e00ff */
[----:B------:R-:W3:Y:S01]  /*17c0*/  LDCU UR39, c[0x0][0x370] ;  /* 0x00006e00ff2777ac */ /* 0x000ee20008000800 */
[----:B------:R-:W-:Y:S01]  /*17d0*/  IMAD.MOV.U32 R8, RZ, RZ, 0x1 ;  /* 0x00000001ff087424 */ /* 0x000fe200078e00ff */
[----:B------:R-:W4:Y:S01]  /*17e0*/  LDCU.64 UR28, c[0x0][0x348] ;  /* 0x00006900ff1c77ac */ /* 0x000f220008000a00 */
[----:B------:R-:W-:-:S02]  /*17f0*/  USHF.R.U32.HI UR44, URZ, 0x7, UR24 ;  /* 0x00000007ff2c7899 */ /* 0x000fc40008011618 */
[----:B--2---:R-:W-:Y:S02]  /*1800*/  UIADD3 UR5, UPT, UPT, UR6, 0x7f, URZ ;  /* 0x0000007f06057890 */ /* 0x004fe4000fffe0ff */
[----:B------:R-:W-:Y:S02]  /*1810*/  UIADD3 UR47, UPT, UPT, UR6, 0xfe, URZ ;  /* 0x000000fe062f7890 */ /* 0x000fe4000fffe0ff */
[----:B------:R-:W-:Y:S01]  /*1820*/  USHF.R.S32.HI UR4, URZ, 0x1f, UR5 ;  /* 0x0000001fff047899 */ /* 0x000fe20008011405 */
[----:B------:R-:W2:Y:S03]  /*1830*/  LDCU UR38, c[0x0][0x374] ;  /* 0x00006e80ff2677ac */ /* 0x000ea60008000800 */
[----:B------:R-:W-:Y:S02]  /*1840*/  ULEA.HI UR4, UR4, UR5, URZ, 0x7 ;  /* 0x0000000504047291 */ /* 0x000fe4000f8f38ff */
[----:B------:R-:W-:-:S02]  /*1850*/  USEL UR25, UR25, 0x2, UP1 ;  /* 0x0000000219197887 */ /* 0x000fc40008800000 */
[----:B------:R-:W-:Y:S02]  /*1860*/  USHF.R.S32.HI UR41, URZ, 0x7, UR4 ;  /* 0x00000007ff297899 */ /* 0x000fe40008011404 */
[----:B------:R-:W-:Y:S02]  /*1870*/  UIADD3 UR4, UPT, UPT, UR6, -0x1, URZ ;  /* 0xffffffff06047890 */ /* 0x000fe4000fffe0ff */
[----:B------:R-:W-:Y:S02]  /*1880*/  UISETP.LT.U32.AND UP0, UPT, UR41, 0xd, UPT ;  /* 0x0000000d2900788c */ /* 0x000fe4000bf01070 */
[----:B------:R-:W-:Y:S02]  /*1890*/  UISETP.GE.U32.AND UP2, UPT, UR4, -0xff, UPT ;  /* 0xffffff010400788c */ /* 0x000fe4000bf46070 */
[----:B------:R-:W-:Y:S01]  /*18a0*/  USEL UR40, UR41, 0xd, UP0 ;  /* 0x0000000d29287887 */ /* 0x000fe20008000000 */
[----:B------:R-:W-:-:S03]  /*18b0*/  UMOV UR5, URZ ;  /* 0x000000ff00057c82 */ /* 0x000fc60008000000 */
[----:B------:R-:W-:Y:S02]  /*18c0*/  UIADD3 UR21, UPT, UPT, UR40, -0x1, URZ ;  /* 0xffffffff28157890 */ /* 0x000fe4000fffe0ff */
[----:B------:R-:W-:-:S03]  /*18d0*/  UIADD3 UR43, UPT, UPT, UR41, -UR40, URZ ;  /* 0x80000028292b7290 */ /* 0x000fc6000fffe0ff */
[----:B------:R-:W-:-:S04]  /*18e0*/  @UP2 UIADD3 UR21, UPT, UPT, UR40, URZ, URZ ;  /* 0x000000ff28152290 */ /* 0x000fc8000fffe0ff */
[----:B--234-:R-:W-:-:S12]  /*18f0*/  UIADD3 UR21, UPT, UPT, UR21, 0x1, URZ ;  /* 0x0000000115157890 */ /* 0x01cfd8000fffe0ff */
.L_x_43:
[----:B------:R-:W-:Y:S01]  /*1900*/  UISETP.NE.AND UP0, UPT, UR48, URZ, UPT ;  /* 0x000000ff3000728c */ /* 0x000fe2000bf05270 */
[----:B------:R-:W2:Y:S08]  /*1910*/  S2UR UR48, SR_CgaCtaId ;  /* 0x00000000003079c3 */ /* 0x000eb00000008800 */
[----:B------:R-:W-:Y:S05]  /*1920*/  BRA.U UP0, `(.L_x_24) ;  /* 0x0000000100347547 */ /* 0x000fea000b800000 */
[----:B------:R-:W3:Y:S01]  /*1930*/  S2R R0, SR_CgaCtaId ;  /* 0x0000000000007919 */ /* 0x000ee20000008800 */
[----:B------:R-:W-:-:S04]  /*1940*/  MOV R2, 0x400 ;  /* 0x0000040000027802 */ /* 0x000fc80000000f00 */
[----:B---3--:R-:W-:Y:S02]  /*1950*/  LEA R0, R0, R2, 0x18 ;  /* 0x0000000200007211 */ /* 0x008fe400078ec0ff */
[----:B------:R-:W-:-:S03]  /*1960*/  SHF.L.U32 R2, R8, 0x1f, RZ ;  /* 0x0000001f08027819 */ /* 0x000fc600000006ff */
[----:B------:R-:W-:-:S04]  /*1970*/  IMAD R0, R9, 0x8, R0 ;  /* 0x0000000809007824 */ /* 0x000fc800078e0200 */
[----:B------:R-:W3:Y:S02]  /*1980*/  SYNCS.PHASECHK.TRANS64.TRYWAIT P0, [R0+URZ+0x160], R2 ;  /* 0x00016002000075a7 */ /* 0x000ee400080011ff */
[----:B---3--:R-:W-:Y:S05]  /*1990*/  @!P0 BRA `(.L_x_25) ;  /* 0x0000005400708947 */ /* 0x008fea0003800000 */
.L_x_112:
[----:B------:R-:W-:Y:S01]  /*19a0*/  VIADD R9, R9, 0x1 ;  /* 0x0000000109097836 */ /* 0x000fe20000000000 */
[----:B------:R3:W-:Y:S04]  /*19b0*/  SYNCS.ARRIVE.TRANS64.A1T0 RZ, [R0+URZ+0x150], RZ ;  /* 0x000150ff00ff79a7 */ /* 0x0007e800081000ff */
[----:B------:R-:W-:-:S04]  /*19c0*/  ISETP.NE.AND P0, PT, R9, 0x2, PT ;  /* 0x000000020900780c */ /* 0x000fc80003f05270 */
[----:B------:R-:W-:Y:S02]  /*19d0*/  SEL R9, R9, RZ, P0 ;  /* 0x000000ff09097207 */ /* 0x000fe40000000000 */
[----:B---3--:R-:W-:-:S04]  /*19e0*/  SEL R0, RZ, 0x1, P0 ;  /* 0x00000001ff007807 */ /* 0x008fc80000000000 */
[----:B------:R-:W-:-:S07]  /*19f0*/  LOP3.LUT R8, R8, R0, RZ, 0x3c, !PT ;  /* 0x0000000008087212 */ /* 0x000fce00078e3cff */
.L_x_24:
[----:B------:R-:W-:Y:S01]  /*1a00*/  UMOV UR6, 0x400 ;  /* 0x0000040000067882 */ /* 0x000fe20000000000 */
[----:B------:R-:W-:Y:S01]  /*1a10*/  SHF.L.U32 R0, R12, 0x1f, RZ ;  /* 0x0000001f0c007819 */ /* 0x000fe200000006ff */
[----:B--2---:R-:W-:Y:S02]  /*1a20*/  ULEA UR6, UR48, UR6, 0x18 ;  /* 0x0000000630067291 */ /* 0x004fe4000f8ec0ff */
[----:B------:R-:W-:Y:S02]  /*1a30*/  UISETP.GE.U32.AND UP0, UPT, UR47, 0xff, UPT ;  /* 0x000000ff2f00788c */ /* 0x000fe4000bf06070 */
[----:B------:R-:W-:Y:S02]  /*1a40*/  ULEA UR4, UR5, UR6, 0x3 ;  /* 0x0000000605047291 */ /* 0x000fe4000f8e18ff */
[----:B------:R-:W-:Y:S02]  /*1a50*/  USHF.L.U32 UR35, UR46, 0x6, URZ ;  /* 0x000000062e237899 */ /* 0x000fe400080006ff */
[----:B------:R-:W-:Y:S01]  /*1a60*/  ULEA UR11, UR45, UR44, 0x6 ;  /* 0x0000002c2d0b7291 */ /* 0x000fe2000f8e30ff */
[----:B------:R-:W-:-:S04]  /*1a70*/  UMOV UR13, URZ ;  /* 0x000000ff000d7c82 */ /* 0x000fc80008000000 */
[----:B------:R2:W3:Y:S01]  /*1a80*/  SYNCS.PHASECHK.TRANS64.TRYWAIT P0, [UR4+0x68], R0 ;  /* 0x00006800ff0075a7 */ /* 0x0004e20008001104 */
[----:B------:R-:W-:Y:S06]  /*1a90*/  BRA.U !UP0, `(.L_x_26) ;  /* 0x0000000108bc7547 */ /* 0x000fec000b800000 */
[----:B------:R-:W-:Y:S01]  /*1aa0*/  UMOV UR7, URZ ;  /* 0x000000ff00077c82 */ /* 0x000fe20008000000 */
[----:B------:R-:W-:-:S05]  /*1ab0*/  UMOV UR4, UR5 ;  /* 0x0000000500047c82 */ /* 0x000fca0008000000 */
.L_x_32:
[----:B------:R-:W-:Y:S01]  /*1ac0*/  ULEA UR33, UR4, UR6, 0x3 ;  /* 0x0000000604217291 */ /* 0x000fe2000f8e18ff */
[----:B---3--:R-:W-:Y:S01]  /*1ad0*/  @!P3 MOV R2, 0x4000 ;  /* 0x000040000002b802 */ /* 0x008fe20000000f00 */
[----:B-1-34-:R-:W-:Y:S10]  /*1ae0*/  @P0 BRA `(.L_x_27) ;  /* 0x00000000000c0947 */ /* 0x01aff40003800000 */
[----:B------:R-:W-:-:S04]  /*1af0*/  SHF.L.U32 R3, R12, 0x1f, RZ ;  /* 0x0000001f0c037819 */ /* 0x000fc800000006ff */
[----:B------:R-:W3:Y:S02]  /*1b00*/  SYNCS.PHASECHK.TRANS64.TRYWAIT P0, [UR33+0x68], R3 ;  /* 0x00006803ff0075a7 */ /* 0x000ee40008001121 */
[----:B---3--:R-:W-:Y:S05]  /*1b10*/  @!P0 BRA `(.L_x_28) ;  /* 0x0000005400248947 */ /* 0x008fea0003800000 */
.L_x_27:
[----:B------:R3:W-:Y:S01]  /*1b20*/  @!P3 SYNCS.ARRIVE.TRANS64 RZ, [UR33], R2 ;  /* 0x00000002ffffb9a7 */ /* 0x0007e20008000021 */
[----:B------:R-:W-:-:S04]  /*1b30*/  ULOP3.LUT UR5, UR25, 0x2, URZ, 0xfc, !UPT ;  /* 0x0000000219057892 */ /* 0x000fc8000f8efcff */
[----:B------:R-:W-:-:S09]  /*1b40*/  UISETP.NE.AND UP0, UPT, UR5, 0x2, UPT ;  /* 0x000000020500788c */ /* 0x000fd2000bf05270 */
[----:B------:R-:W-:Y:S05]  /*1b50*/  BRA.U UP0, `(.L_x_29) ;  /* 0x0000000100047547 */ /* 0x000fea000b800000 */
[----:B-1----:R-:W-:Y:S05]  /*1b60*/  BPT.TRAP 0x1 ;  /* 0x000000040000795c */ /* 0x002fea0000300000 */
.L_x_29:
[----:B------:R-:W-:Y:S04]  /*1b70*/  BSSY.RECONVERGENT B0, `(.L_x_30) ;  /* 0x0000003000007945 */ /* 0x000fe80003800200 */
[----:B------:R-:W-:Y:S05]  /*1b80*/  @P2 BRA `(.L_x_31) ;  /* 0x0000000000042947 */ /* 0x000fea0003800000 */
[----:B-1----:R-:W-:Y:S05]  /*1b90*/  BPT.TRAP 0x1 ;  /* 0x000000040000795c */ /* 0x002fea0000300000 */
.L_x_31:
[----:B-1----:R-:W-:Y:S05]  /*1ba0*/  BSYNC.RECONVERGENT B0 ;  /* 0x0000000000007941 */ /* 0x002fea0003800200 */
.L_x_30:
[----:B------:R-:W-:Y:S02]  /*1bb0*/  UIADD3 UR5, UPT, UPT, UR4, 0x1, URZ ;  /* 0x0000000104057890 */ /* 0x000fe4000fffe0ff */
[----:B------:R-:W-:Y:S02]  /*1bc0*/  USHF.L.U32 UR34, UR7, 0x7, URZ ;  /* 0x0000000707227899 */ /* 0x000fe400080006ff */
[----:B------:R-:W-:Y:S02]  /*1bd0*/  UISETP.NE.AND UP0, UPT, UR5, 0xd, UPT ;  /* 0x0000000d0500788c */ /* 0x000fe4000bf05270 */
[----:B------:R-:W-:Y:S02]  /*1be0*/  USHF.L.U32 UR32, UR4, 0xd, URZ ;  /* 0x0000000d04207899 */ /* 0x000fe400080006ff */
[----:B------:R-:W-:Y:S02]  /*1bf0*/  USEL UR9, URZ, 0x1, UP0 ;  /* 0x00000001ff097887 */ /* 0x000fe40008000000 */
[----:B------:R-:W-:-:S02]  /*1c00*/  USEL UR5, UR5, URZ, UP0 ;  /* 0x000000ff05057287 */ /* 0x000fc40008000000 */
[----:B------:R-:W-:Y:S02]  /*1c10*/  UIADD3 UR14, UP0, UPT, UR28, 0x180, URZ ;  /* 0x000001801c0e7890 */ /* 0x000fe4000ff1e0ff */
[----:B------:R-:W-:Y:S01]  /*1c20*/  ULEA UR8, UR5, UR6, 0x3 ;  /* 0x0000000605087291 */ /* 0x000fe2000f8e18ff */
[----:B------:R-:W-:Y:S01]  /*1c30*/  LOP3.LUT R12, R12, UR9, RZ, 0x3c, !PT ;  /* 0x000000090c0c7c12 */ /* 0x000fe2000f8e3cff */
[----:B------:R-:W-:Y:S02]  /*1c40*/  UIADD3 UR7, UPT, UPT, UR7, 0x1, URZ ;  /* 0x0000000107077890 */ /* 0x000fe4000fffe0ff */
[----:B------:R-:W-:Y:S01]  /*1c50*/  UIADD3 UR16, UP1, UPT, UR28, 0x80, URZ ;  /* 0x000000801c107890 */ /* 0x000fe2000ff3e0ff */
[----:B--2---:R-:W-:Y:S01]  /*1c60*/  SHF.L.U32 R0, R12, 0x1f, RZ ;  /* 0x0000001f0c007819 */ /* 0x004fe200000006ff */
[----:B------:R-:W-:Y:S02]  /*1c70*/  UIADD3.X UR15, UPT, UPT, URZ, UR29, URZ, UP0, !UPT ;  /* 0x0000001dff0f7290 */ /* 0x000fe400087fe4ff */
[----:B------:R-:W-:Y:S01]  /*1c80*/  UISETP.NE.AND UP0, UPT, UR7, UR21, UPT ;  /* 0x000000150700728c */ /* 0x000fe2000bf05270 */
[----:B------:R4:W1:Y:S01]  /*1c90*/  SYNCS.PHASECHK.TRANS64.TRYWAIT P0, [UR8+0x68], R0 ;  /* 0x00006800ff0075a7 */ /* 0x0008620008001108 */
[----:B------:R-:W-:-:S02]  /*1ca0*/  ULOP3.LUT UR8, UR32, UR24, URZ, 0xfc, !UPT ;  /* 0x0000001820087292 */ /* 0x000fc4000f8efcff */
[----:B------:R-:W-:Y:S02]  /*1cb0*/  UIADD3.X UR17, UPT, UPT, URZ, UR29, URZ, UP1, !UPT ;  /* 0x0000001dff117290 */ /* 0x000fe40008ffe4ff */
[----:B------:R-:W-:Y:S02]  /*1cc0*/  UIADD3 UR32, UPT, UPT, UR6, 0x2400, UR32 ;  /* 0x0000240006207890 */ /* 0x000fe4000fffe020 */
[----:B------:R-:W-:Y:S01]  /*1cd0*/  UIADD3 UR8, UPT, UPT, UR6, 0x1c400, UR8 ;  /* 0x0001c40006087890 */ /* 0x000fe2000fffe008 */
[----:B------:R-:W-:Y:S01]  /*1ce0*/  UMOV UR18, 0x0 ;  /* 0x0000000000127882 */ /* 0x000fe20000000000 */
[----:B------:R-:W-:Y:S01]  /*1cf0*/  UMOV UR19, 0x10000000 ;  /* 0x1000000000137882 */ /* 0x000fe20000000000 */
[----:B------:R-:W-:Y:S01]  /*1d00*/  UMOV UR4, 0xf0000 ;  /* 0x000f000000047882 */ /* 0x000fe20000000000 */
[----:B------:R-:W-:Y:S01]  /*1d10*/  UMOV UR12, UR36 ;  /* 0x00000024000c7c82 */ /* 0x000fe20008000000 */
[----:B------:R-:W-:Y:S01]  /*1d20*/  UMOV UR9, UR33 ;  /* 0x0000002100097c82 */ /* 0x000fe20008000000 */
[----:B------:R-:W-:Y:S01]  /*1d30*/  UMOV UR10, UR34 ;  /* 0x00000022000a7c82 */ /* 0x000fe20008000000 */
[----:B------:R-:W-:Y:S01]  /*1d40*/  UTMALDG.3D [UR32], [UR16], desc[UR18] ;  /* 0x00001220100075b4 */ /* 0x000fe20008011000 */
[----:B------:R-:W-:Y:S01]  /*1d50*/  UMOV UR13, UR21 ;  /* 0x00000015000d7c82 */ /* 0x000fe20008000000 */
[----:B------:R2:W-:Y:S02]  /*1d60*/  UTMALDG.3D.MULTICAST [UR8], [UR14], UR4, desc[UR18] ;  /* 0x000012080e0073b4 */ /* 0x0005e40008011804 */
[----:B--2---:R-:W-:Y:S01]  /*1d70*/  UMOV UR4, UR5 ;  /* 0x0000000500047c82 */ /* 0x004fe20008000000 */
[----:B------:R-:W-:Y:S05]  /*1d80*/  BRA.U UP0, `(.L_x_32) ;  /* 0xfffffffd004c7547 */ /* 0x000fea000b83ffff */
.L_x_26:
[----:B------:R-:W-:Y:S01]  /*1d90*/  ULEA UR4, UR5, UR6, 0x3 ;  /* 0x0000000605047291 */ /* 0x000fe2000f8e18ff */
[----:B--2-4-:R-:W-:Y:S01]  /*1da0*/  SHF.L.U32 R0, R12, 0x1f, RZ ;  /* 0x0000001f0c007819 */ /* 0x014fe200000006ff */
[----:B------:R-:W-:Y:S01]  /*1db0*/  @!P1 SYNCS.ARRIVE.TRANS64.A1T0 RZ, [UR6+0xe8], RZ ;  /* 0x0000e8ffffff99a7 */ /* 0x000fe20008100006 */
[----:B------:R-:W-:-:S06]  /*1dc0*/  UISETP.GT.AND UP0, UPT, UR41, UR40, UPT ;  /* 0x000000282900728c */ /* 0x000fcc000bf04270 */
[----:B-1-3--:R1:W2:Y:S03]  /*1dd0*/  SYNCS.PHASECHK.TRANS64.TRYWAIT P0, [UR4+0x68], R0 ;  /* 0x00006800ff0075a7 */ /* 0x00a2a60008001104 */
[----:B------:R-:W-:Y:S05]  /*1de0*/  BRA.U !UP0, `(.L_x_33) ;  /* 0x0000000108c07547 */ /* 0x000fea000b800000 */
[----:B------:R-:W-:Y:S01]  /*1df0*/  UIADD3 UR26, UPT, UPT, UR43, UR13, URZ ;  /* 0x0000000d2b1a7290 */ /* 0x000fe2000fffe0ff */
[----:B------:R-:W-:-:S11]  /*1e00*/  UMOV UR4, UR5 ;  /* 0x0000000500047c82 */ /* 0x000fd60008000000 */
.L_x_39:
[----:B------:R-:W-:Y:S01]  /*1e10*/  ULEA UR17, UR4, UR6, 0x3 ;  /* 0x0000000604117291 */ /* 0x000fe2000f8e18ff */
[----:B--2---:R-:W-:Y:S01]  /*1e20*/  @!P3 MOV R2, 0x4000 ;  /* 0x000040000002b802 */ /* 0x004fe20000000f00 */
[----:B--234-:R-:W-:Y:S10]  /*1e30*/  @P0 BRA `(.L_x_34) ;  /* 0x00000000000c0947 */ /* 0x01cff40003800000 */
[----:B------:R-:W-:-:S04]  /*1e40*/  SHF.L.U32 R3, R12, 0x1f, RZ ;  /* 0x0000001f0c037819 */ /* 0x000fc800000006ff */
[----:B------:R-:W2:Y:S02]  /*1e50*/  SYNCS.PHASECHK.TRANS64.TRYWAIT P0, [UR17+0x68], R3 ;  /* 0x00006803ff0075a7 */ /* 0x000ea40008001111 */
[----:B--2---:R-:W-:Y:S05]  /*1e60*/  @!P0 BRA `(.L_x_35) ;  /* 0x0000005000688947 */ /* 0x004fea0003800000 */
.L_x_34:
[----:B------:R2:W-:Y:S01]  /*1e70*/  @!P3 SYNCS.ARRIVE.TRANS64 RZ, [UR17], R2 ;  /* 0x00000002ffffb9a7 */ /* 0x0005e20008000011 */
[----:B------:R-:W-:-:S04]  /*1e80*/  ULOP3.LUT UR5, UR25, 0x2, URZ, 0xfc, !UPT ;  /* 0x0000000219057892 */ /* 0x000fc8000f8efcff */
[----:B------:R-:W-:-:S09]  /*1e90*/  UISETP.NE.AND UP0, UPT, UR5, 0x2, UPT ;  /* 0x000000020500788c */ /* 0x000fd2000bf05270 */
[----:B------:R-:W-:Y:S05]  /*1ea0*/  BRA.U UP0, `(.L_x_36) ;  /* 0x0000000100047547 */ /* 0x000fea000b800000 */
[----:B------:R-:W-:Y:S05]  /*1eb0*/  BPT.TRAP 0x1 ;  /* 0x000000040000795c */ /* 0x000fea0000300000 */
.L_x_36:
[----:B------:R-:W-:Y:S04]  /*1ec0*/  BSSY.RECONVERGENT B0, `(.L_x_37) ;  /* 0x0000003000007945 */ /* 0x000fe80003800200 */
[----:B------:R-:W-:Y:S05]  /*1ed0*/  @P2 BRA `(.L_x_38) ;  /* 0x0000000000042947 */ /* 0x000fea0003800000 */
[----:B------:R-:W-:Y:S05]  /*1ee0*/  BPT.TRAP 0x1 ;  /* 0x000000040000795c */ /* 0x000fea0000300000 */
.L_x_38:
[----:B------:R-:W-:Y:S05]  /*1ef0*/  BSYNC.RECONVERGENT B0 ;  /* 0x0000000000007941 */ /* 0x000fea0003800200 */
.L_x_37:
[----:B------:R-:W-:Y:S02]  /*1f00*/  UIADD3 UR5, UPT, UPT, UR4, 0x1, URZ ;  /* 0x0000000104057890 */ /* 0x000fe4000fffe0ff */
[----:B------:R-:W-:Y:S02]  /*1f10*/  USHF.L.U32 UR18, UR13, 0x7, URZ ;  /* 0x000000070d127899 */ /* 0x000fe400080006ff */
[----:B------:R-:W-:Y:S02]  /*1f20*/  UISETP.NE.AND UP0, UPT, UR5, 0xd, UPT ;  /* 0x0000000d0500788c */ /* 0x000fe4000bf05270 */
[----:B------:R-:W-:Y:S02]  /*1f30*/  USHF.L.U32 UR16, UR4, 0xd, URZ ;  /* 0x0000000d04107899 */ /* 0x000fe400080006ff */
[----:B------:R-:W-:Y:S02]  /*1f40*/  USEL UR8, URZ, 0x1, UP0 ;  /* 0x00000001ff087887 */ /* 0x000fe40008000000 */
[----:B------:R-:W-:-:S02]  /*1f50*/  USEL UR5, UR5, URZ, UP0 ;  /* 0x000000ff05057287 */ /* 0x000fc40008000000 */
[----:B------:R-:W-:Y:S02]  /*1f60*/  UIADD3 UR22, UP0, UPT, UR28, 0x180, URZ ;  /* 0x000001801c167890 */ /* 0x000fe4000ff1e0ff */
[----:B------:R-:W-:Y:S01]  /*1f70*/  UIADD3 UR13, UPT, UPT, UR13, 0x1, URZ ;  /* 0x000000010d0d7890 */ /* 0x000fe2000fffe0ff */
[----:B------:R-:W-:Y:S01]  /*1f80*/  LOP3.LUT R12, R12, UR8, RZ, 0x3c, !PT ;  /* 0x000000080c0c7c12 */ /* 0x000fe2000f8e3cff */
[----:B------:R-:W-:Y:S02]  /*1f90*/  UIADD3 UR14, UP1, UPT, UR28, 0x80, URZ ;  /* 0x000000801c0e7890 */ /* 0x000fe4000ff3e0ff */
[----:B------:R-:W-:Y:S01]  /*1fa0*/  UIADD3.X UR23, UPT, UPT, URZ, UR29, URZ, UP0, !UPT ;  /* 0x0000001dff177290 */ /* 0x000fe200087fe4ff */
[----:B-1----:R-:W-:Y:S01]  /*1fb0*/  SHF.L.U32 R0, R12, 0x1f, RZ ;  /* 0x0000001f0c007819 */ /* 0x002fe200000006ff */
[----:B------:R-:W-:Y:S02]  /*1fc0*/  ULOP3.LUT UR8, UR16, UR24, URZ, 0xfc, !UPT ;  /* 0x0000001810087292 */ /* 0x000fe4000f8efcff */
[----:B------:R-:W-:-:S02]  /*1fd0*/  UISETP.NE.AND UP0, UPT, UR13, UR26, UPT ;  /* 0x0000001a0d00728c */ /* 0x000fc4000bf05270 */
[----:B------:R-:W-:Y:S02]  /*1fe0*/  ULEA UR7, UR5, UR6, 0x3 ;  /* 0x0000000605077291 */ /* 0x000fe4000f8e18ff */
[----:B------:R-:W-:Y:S02]  /*1ff0*/  UIADD3 UR16, UPT, UPT, UR6, 0x2400, UR16 ;  /* 0x0000240006107890 */ /* 0x000fe4000fffe010 */
[----:B------:R-:W-:Y:S02]  /*2000*/  UIADD3.X UR15, UPT, UPT, URZ, UR29, URZ, UP1, !UPT ;  /* 0x0000001dff0f7290 */ /* 0x000fe40008ffe4ff */
[----:B------:R-:W-:Y:S01]  /*2010*/  UIADD3 UR8, UPT, UPT, UR6, 0x1c400, UR8 ;  /* 0x0001c40006087890 */ /* 0x000fe2000fffe008 */
[----:B------:R-:W-:Y:S01]  /*2020*/  UMOV UR30, 0x0 ;  /* 0x00000000001e7882 */ /* 0x000fe20000000000 */
[----:B------:R-:W-:Y:S01]  /*2030*/  UMOV UR31, 0x10000000 ;  /* 0x10000000001f7882 */ /* 0x000fe20000000000 */
[----:B------:R-:W-:Y:S01]  /*2040*/  UMOV UR19, UR35 ;  /* 0x0000002300137c82 */ /* 0x000fe20008000000 */
[----:B------:R-:W-:Y:S01]  /*2050*/  UMOV UR20, UR36 ;  /* 0x0000002400147c82 */ /* 0x000fe20008000000 */
[----:B------:R3:W4:Y:S01]  /*2060*/  SYNCS.PHASECHK.TRANS64.TRYWAIT P0, [UR7+0x68], R0 ;  /* 0x00006800ff0075a7 */ /* 0x0007220008001107 */
[----:B------:R-:W-:Y:S01]  /*2070*/  UMOV UR4, 0xf0000 ;  /* 0x000f000000047882 */ /* 0x000fe20000000000 */
[----:B------:R-:W-:Y:S01]  /*2080*/  UMOV UR12, UR36 ;  /* 0x00000024000c7c82 */ /* 0x000fe20008000000 */
[----:B------:R-:W-:Y:S01]  /*2090*/  UMOV UR9, UR17 ;  /* 0x0000001100097c82 */ /* 0x000fe20008000000 */
[----:B------:R-:W-:Y:S01]  /*20a0*/  UMOV UR10, UR18 ;  /* 0x00000012000a7c82 */ /* 0x000fe20008000000 */
[----:B------:R-:W-:Y:S01]  /*20b0*/  UTMALDG.3D [UR16], [UR14], desc[UR30] ;  /* 0x00001e100e0075b4 */ /* 0x000fe20008011000 */
[----:B------:R1:W-:Y:S02]  /*20c0*/  UTMALDG.3D.MULTICAST [UR8], [UR22], UR4, desc[UR30] ;  /* 0x00001e08160073b4 */ /* 0x0003e40008011804 */
[----:B-1----:R-:W-:Y:S01]  /*20d0*/  UMOV UR4, UR5 ;  /* 0x0000000500047c82 */ /* 0x002fe20008000000 */
[----:B------:R-:W-:Y:S05]  /*20e0*/  BRA.U UP0, `(.L_x_39) ;  /* 0xfffffffd00487547 */ /* 0x000fea000b83ffff */
.L_x_33:
[C---:B------:R-:W-:Y:S01]  /*20f0*/  LEA R3, R11.reuse, UR6, 0x3 ;  /* 0x000000060b037c11 */ /* 0x040fe2000f8e18ff */
[----:B------:R-:W-:Y:S01]  /*2100*/  NOP ;  /* 0x0000000000007918 */ /* 0x000fe20000000000 */
[----:B-1-3--:R-:W-:Y:S02]  /*2110*/  SHF.L.U32 R0, R10, 0x1f, RZ ;  /* 0x0000001f0a007819 */ /* 0x00afe400000006ff */
[----:B------:R-:W-:Y:S02]  /*2120*/  LEA R4, R11, UR6, 0x4 ;  /* 0x000000060b047c11 */ /* 0x000fe4000f8e20ff */
[----:B--2-4-:R-:W1:Y:S02]  /*2130*/  SYNCS.PHASECHK.TRANS64.TRYWAIT P0, [R3+URZ+0xf0], R0 ;  /* 0x0000f000030075a7 */ /* 0x014e6400080011ff */
[----:B-1----:R-:W-:Y:S05]  /*2140*/  @!P0 BRA `(.L_x_40) ;  /* 0x0000004c00c88947 */ /* 0x002fea0003800000 */
.L_x_115:
[----:B------:R-:W2:Y:S01]  /*2150*/  LDS.128 R4, [R4+0x180] ;  /* 0x0001800004047984 */ /* 0x000ea20000000c00 */
[----:B------:R-:W-:Y:S01]  /*2160*/  UISETP.GE.AND UP0, UPT, UR42, 0x1, UPT ;  /* 0x000000012a00788c */ /* 0x000fe2000bf06270 */
[----:B------:R-:W-:Y:S01]  /*2170*/  @!PT LDS RZ, [RZ] ;  /* 0x00000000fffff984 */ /* 0x000fe20000000800 */
[----:B------:R-:W-:Y:S01]  /*2180*/  @!PT LDS RZ, [RZ] ;  /* 0x00000000fffff984 */ /* 0x000fe20000000800 */
[----:B------:R-:W-:Y:S01]  /*2190*/  @!PT LDS RZ, [RZ] ;  /* 0x00000000fffff984 */ /* 0x000fe20000000800 */
[----:B------:R-:W-:Y:S01]  /*21a0*/  @!PT LDS RZ, [RZ] ;  /* 0x00000000fffff984 */ /* 0x000fe20000000800 */
[----:B------:R3:W-:Y:S06]  /*21b0*/  MEMBAR.ALL.CTA ;  /* 0x0000000000007992 */ /* 0x0007ec0000008000 */
[----:B---3--:R-:W3:Y:S01]  /*21c0*/  FENCE.VIEW.ASYNC.S ;  /* 0x00000000000073c6 */ /* 0x008ee20000000000 */
[----:B--2---:R-:W-:-:S13]  /*21d0*/  LOP3.LUT P0, RZ, R6, 0x1, RZ, 0xc0, !PT ;  /* 0x0000000106ff7812 */ /* 0x004fda000780c0ff */
[----:B---3--:R-:W-:Y:S01]  /*21e0*/  VOTEU.ANY UP1, P0 ;  /* 0x0000000000ff7886 */ /* 0x008fe20000020100 */
[----:B------:R-:W-:-:S13]  /*21f0*/  PLOP3.LUT P0, PT, PT, PT, UP1, 0x80, 0x8 ;  /* 0x000000000008781c */ /* 0x000fda0003f0f018 */
[----:B-1----:R-:W-:Y:S02]  /*2200*/  @P0 LOP3.LUT R0, R5, 0xffff, RZ, 0xc0, !PT ;  /* 0x0000ffff05000812 */ /* 0x002fe400078ec0ff */
[----:B------:R-:W-:Y:S02]  /*2210*/  @P0 MOV R2, R4 ;  /* 0x0000000400020202 */ /* 0x000fe40000000f00 */
[----:B------:R-:W-:Y:S01]  /*2220*/  @P0 R2UR UR7, R0 ;  /* 0x00000000000702ca */ /* 0x000fe200000e0000 */
[----:B------:R-:W-:Y:S01]  /*2230*/  VIADD R0, R3, 0x100 ;  /* 0x0000010003007836 */ /* 0x000fe20000000000 */
[----:B------:R-:W-:Y:S02]  /*2240*/  @P0 SHF.R.U32.HI R4, RZ, 0x10, R5 ;  /* 0x00000010ff040819 */ /* 0x000fe40000011605 */
[----:B------:R-:W-:Y:S02]  /*2250*/  @P0 R2UR UR8, R2 ;  /* 0x00000000020802ca */ /* 0x000fe400000e0000 */
[----:B------:R-:W-:-:S02]  /*2260*/  PRMT R0, RZ, 0x654, R0 ;  /* 0x00000654ff007816 */ /* 0x000fc40000000000 */
[----:B------:R-:W-:Y:S02]  /*2270*/  @P0 R2UR UR4, R4 ;  /* 0x00000000040402ca */ /* 0x000fe400000e0000 */
[----:B------:R1:W-:Y:S03]  /*2280*/  SYNCS.ARRIVE.TRANS64.RED.A1T0 RZ, [R0+URZ], RZ ;  /* 0x000000ff00ff79a7 */ /* 0x0003e600081004ff */
[----:B------:R-:W-:-:S04]  /*2290*/  @UP1 UMOV UR27, UR7 ;  /* 0x00000007001b1c82 */ /* 0x000fc80008000000 */
[----:B------:R-:W-:-:S04]  /*22a0*/  @UP1 UMOV UR37, UR8 ;  /* 0x0000000800251c82 */ /* 0x000fc80008000000 */
[----:B------:R-:W-:Y:S01]  /*22b0*/  @UP1 UMOV UR36, UR4 ;  /* 0x0000000400241c82 */ /* 0x000fe20008000000 */
[----:B------:R-:W-:Y:S05]  /*22c0*/  BRA.U !UP0, `(.L_x_41) ;  /* 0x0000000108d47547 */ /* 0x000fea000b800000 */
[----:B------:R-:W2:Y:S01]  /*22d0*/  LDCU.128 UR12, c[0x0][0xb10] ;  /* 0x00016200ff0c77ac */ /* 0x000ea20008000c00 */
[----:B------:R-:W3:Y:S01]  /*22e0*/  LDCU UR26, c[0x0][0xb20] ;  /* 0x00016400ff1a77ac */ /* 0x000ee20008000800 */
[----:B------:R-:W4:Y:S01]  /*22f0*/  LDCU UR20, c[0x0][0xb0c] ;  /* 0x00016180ff1477ac */ /* 0x000f220008000800 */
[----:B------:R-:W1:Y:S01]  /*2300*/  LDCU.64 UR10, c[0x0][0xb28] ;  /* 0x00016500ff0a77ac */ /* 0x000e620008000a00 */
[----:B------:R-:W-:Y:S02]  /*2310*/  UISETP.NE.AND UP3, UPT, UR42, 0x1, UPT ;  /* 0x000000012a00788c */ /* 0x000fe4000bf65270 */
[----:B--2---:R-:W-:Y:S02]  /*2320*/  UIMAD.WIDE.U32 UR16, UR38, UR15, URZ ;  /* 0x0000000f261072a5 */ /* 0x004fe4000f8e00ff */
[----:B------:R-:W-:Y:S02]  /*2330*/  UIMAD.WIDE.U32 UR8, UR39, UR12, URZ ;  /* 0x0000000c270872a5 */ /* 0x000fe4000f8e00ff */
[----:B------:R-:W-:-:S02]  /*2340*/  UISETP.NE.AND UP0, UPT, UR14, 0x1, UPT ;  /* 0x000000010e00788c */ /* 0x000fc4000bf05270 */
[----:B------:R-:W-:Y:S01]  /*2350*/  UIMAD.WIDE.U32 UR22, UR27, UR15, URZ ;  /* 0x0000000f1b1672a5 */ /* 0x000fe2000f8e00ff */
[----:B------:R-:W-:Y:S02]  /*2360*/  UMOV UR16, UR17 ;  /* 0x0000001100107c82 */ /* 0x000fe40008000000 */
[----:B------:R-:W-:Y:S01]  /*2370*/  UMOV UR8, UR9 ;  /* 0x0000000900087c82 */ /* 0x000fe20008000000 */
[----:B---3--:R-:W-:Y:S02]  /*2380*/  USHF.R.U32.HI UR16, URZ, UR26, UR16 ;  /* 0x0000001aff107299 */ /* 0x008fe40008011610 */
[----:B----4-:R-:W-:Y:S02]  /*2390*/  UISETP.NE.AND UP2, UPT, UR20, 0x1, UPT ;  /* 0x000000011400788c */ /* 0x010fe4000bf45270 */
[----:B------:R-:W-:Y:S02]  /*23a0*/  USHF.R.U32.HI UR8, URZ, UR13, UR8 ;  /* 0x0000000dff087299 */ /* 0x000fe40008011608 */
[----:B------:R-:W-:-:S02]  /*23b0*/  USEL UR7, UR38, UR16, !UP0 ;  /* 0x0000001026077287 */ /* 0x000fc4000c000000 */
[----:B------:R-:W-:Y:S02]  /*23c0*/  USEL UR8, UR39, UR8, !UP2 ;  /* 0x0000000827087287 */ /* 0x000fe4000d000000 */
[----:B-1----:R-:W-:Y:S01]  /*23d0*/  UIMAD.WIDE.U32 UR16, UR7, UR10, URZ ;  /* 0x0000000a071072a5 */ /* 0x002fe2000f8e00ff */
[----:B------:R-:W-:Y:S01]  /*23e0*/  UMOV UR4, UR23 ;  /* 0x0000001700047c82 */ /* 0x000fe20008000000 */
[----:B------:R-:W-:Y:S02]  /*23f0*/  UIMAD.WIDE.U32 UR18, UR37, UR12, URZ ;  /* 0x0000000c251272a5 */ /* 0x000fe4000f8e00ff */
[----:B------:R-:W-:-:S03]  /*2400*/  UIMAD.WIDE.U32 UR22, UR8, UR10, URZ ;  /* 0x0000000a081672a5 */ /* 0x000fc6000f8e00ff */
[----:B------:R-:W-:Y:S01]  /*2410*/  UMOV UR16, UR17 ;  /* 0x0000001100107c82 */ /* 0x000fe20008000000 */
[----:B------:R-:W-:Y:S02]  /*2420*/  USHF.R.U32.HI UR4, URZ, UR26, UR4 ;  /* 0x0000001aff047299 */ /* 0x000fe40008011604 */
[----:B------:R-:W-:Y:S01]  /*2430*/  @UP3 USHF.R.U32.HI UR7, URZ, UR11, UR16 ;  /* 0x0000000bff073299 */ /* 0x000fe20008011610 */
[----:B------:R-:W-:Y:S01]  /*2440*/  UMOV UR18, UR19 ;  /* 0x0000001300127c82 */ /* 0x000fe20008000000 */
[----:B------:R-:W-:Y:S01]  /*2450*/  UMOV UR22, UR23 ;  /* 0x0000001700167c82 */ /* 0x000fe20008000000 */
[----:B------:R-:W-:Y:S02]  /*2460*/  USHF.R.U32.HI UR13, URZ, UR13, UR18 ;  /* 0x0000000dff0d7299 */ /* 0x000fe40008011612 */
[----:B------:R-:W-:Y:S02]  /*2470*/  USEL UR4, UR27, UR4, !UP0 ;  /* 0x000000041b047287 */ /* 0x000fe4000c000000 */
[----:B------:R-:W-:-:S02]  /*2480*/  @UP3 USHF.R.U32.HI UR8, URZ, UR11, UR22 ;  /* 0x0000000bff083299 */ /* 0x000fc40008011616 */
[----:B------:R-:W-:Y:S02]  /*2490*/  UIMAD UR9, UR42, UR7, URZ ;  /* 0x000000072a0972a4 */ /* 0x000fe4000f8e02ff */
[----:B------:R-:W-:Y:S02]  /*24a0*/  USEL UR7, UR37, UR13, !UP2 ;  /* 0x0000000d25077287 */ /* 0x000fe4000d000000 */
[----:B------:R-:W-:Y:S02]  /*24b0*/  UIMAD UR12, UR42, UR8, URZ ;  /* 0x000000082a0c72a4 */ /* 0x000fe4000f8e02ff */
[----:B------:R-:W-:Y:S02]  /*24c0*/  UISETP.GE.AND UP0, UPT, UR4, UR9, UPT ;  /* 0x000000090400728c */ /* 0x000fe4000bf06270 */
[----:B------:R-:W-:Y:S02]  /*24d0*/  UIMAD.WIDE.U32 UR16, UR4, UR10, URZ ;  /* 0x0000000a041072a5 */ /* 0x000fe4000f8e00ff */
[----:B------:R-:W-:-:S02]  /*24e0*/  UISETP.GE.OR UP0, UPT, UR7, UR12, UP0 ;  /* 0x0000000c0700728c */ /* 0x000fc40008706670 */
[----:B------:R-:W-:Y:S02]  /*24f0*/  UIMAD.WIDE.U32 UR12, UR7, UR10, URZ ;  /* 0x0000000a070c72a5 */ /* 0x000fe4000f8e00ff */
[----:B------:R-:W-:Y:S01]  /*2500*/  UIADD3 UR15, UPT, UPT, -UR4, URZ, URZ ;  /* 0x000000ff040f7290 */ /* 0x000fe2000fffe1ff */
[----:B------:R-:W-:Y:S01]  /*2510*/  UMOV UR10, UR17 ;  /* 0x00000011000a7c82 */ /* 0x000fe20008000000 */
[----:B------:R-:W-:Y:S02]  /*2520*/  UIADD3 UR12, UPT, UPT, -UR7, URZ, URZ ;  /* 0x000000ff070c7290 */ /* 0x000fe4000fffe1ff */
[----:B------:R-:W-:-:S03]  /*2530*/  USHF.R.U32.HI UR10, URZ, UR11, UR10 ;  /* 0x0000000bff0a7299 */ /* 0x000fc6000801160a */
[----:B------:R-:W-:Y:S01]  /*2540*/  @!UP0 UMOV UR9, UR13 ;  /* 0x0000000d00098c82 */ /* 0x000fe20008000000 */
[----:B------:R-:W-:Y:S02]  /*2550*/  UIMAD UR15, UR14, UR15, UR27 ;  /* 0x0000000f0e0f72a4 */ /* 0x000fe4000f8e021b */
[----:B------:R-:W-:Y:S02]  /*2560*/  USEL UR10, UR4, UR10, !UP3 ;  /* 0x0000000a040a7287 */ /* 0x000fe4000d800000 */
[----:B------:R-:W-:Y:S02]  /*2570*/  @!UP0 USHF.R.U32.HI UR9, URZ, UR11, UR9 ;  /* 0x0000000bff098299 */ /* 0x000fe40008011609 */
[----:B------:R-:W-:Y:S02]  /*2580*/  UIADD3 UR11, UPT, UPT, -UR10, URZ, URZ ;  /* 0x000000ff0a0b7290 */ /* 0x000fe4000fffe1ff */
[----:B------:R-:W-:Y:S02]  /*2590*/  @!UP0 USEL UR9, UR7, UR9, !UP3 ;  /* 0x0000000907098287 */ /* 0x000fe4000d800000 */
[----:B------:R-:W-:-:S02]  /*25a0*/  UIMAD UR11, UR42, UR11, UR4 ;  /* 0x0000000b2a0b72a4 */ /* 0x000fc4000f8e0204 */
[----:B------:R-:W-:Y:S02]  /*25b0*/  @!UP0 UIADD3 UR10, UPT, UPT, UR10, -UR9, URZ ;  /* 0x800000090a0a8290 */ /* 0x000fe4000fffe0ff */
[----:B------:R-:W-:Y:S02]  /*25c0*/  @!UP0 UIMAD UR9, UR11, UR8, UR9 ;  /* 0x000000080b0982a4 */ /* 0x000fe4000f8e0209 */
[----:B------:R-:W-:Y:S02]  /*25d0*/  @!UP0 UIMAD UR4, UR42, UR10, UR7 ;  /* 0x0000000a2a0482a4 */ /* 0x000fe4000f8e0207 */
[----:B------:R-:W-:Y:S02]  /*25e0*/  UIMAD UR8, UR20, UR12, UR37 ;  /* 0x0000000c140872a4 */ /* 0x000fe4000f8e0225 */
[----:B------:R-:W-:Y:S01]  /*25f0*/  UIMAD UR27, UR4, UR14, UR15 ;  /* 0x0000000e041b72a4 */ /* 0x000fe2000f8e020f */
[----:B------:R-:W-:Y:S02]  /*2600*/  @!UP0 UMOV UR7, UR9 ;  /* 0x0000000900078c82 */ /* 0x000fe40008000000 */
[----:B------:R-:W-:-:S12]  /*2610*/  UIMAD UR37, UR7, UR20, UR8 ;  /* 0x00000014072572a4 */ /* 0x000fd8000f8e0208 */
.L_x_41:
[----:B------:R-:W2:Y:S02]  /*2620*/  LDCU UR4, c[0x0][0xb30] ;  /* 0x00016600ff0477ac */ /* 0x000ea40008000800 */
[----:B--2---:R-:W-:-:S09]  /*2630*/  UISETP.NE.AND UP0, UPT, UR4, 0x1, UPT ;  /* 0x000000010400788c */ /* 0x004fd2000bf05270 */
[----:B------:R-:W-:Y:S05]  /*2640*/  BRA.U UP0, `(.L_x_42) ;  /* 0x0000000100447547 */ /* 0x000fea000b800000 */
[----:B------:R-:W2:Y:S01]  /*2650*/  LDCU.128 UR12, c[0x0][0xb10] ;  /* 0x00016200ff0c77ac */ /* 0x000ea20008000c00 */
[----:B------:R-:W3:Y:S01]  /*2660*/  LDCU UR16, c[0x0][0xb0c] ;  /* 0x00016180ff1077ac */ /* 0x000ee20008000800 */
[----:B------:R-:W4:Y:S01]  /*2670*/  LDCU UR17, c[0x0][0xb20] ;  /* 0x00016400ff1177ac */ /* 0x000f220008000800 */
[----:B--2---:R-:W-:Y:S02]  /*2680*/  UIMAD.WIDE.U32 UR10, UR37, UR12, URZ ;  /* 0x0000000c250a72a5 */ /* 0x004fe4000f8e00ff */
[----:B------:R-:W-:Y:S02]  /*2690*/  UIMAD.WIDE.U32 UR8, UR27, UR15, URZ ;  /* 0x0000000f1b0872a5 */ /* 0x000fe4000f8e00ff */
[----:B---3--:R-:W-:Y:S02]  /*26a0*/  UISETP.NE.AND UP2, UPT, UR16, 0x1, UPT ;  /* 0x000000011000788c */ /* 0x008fe4000bf45270 */
[----:B------:R-:W-:Y:S01]  /*26b0*/  UISETP.NE.AND UP0, UPT, UR14, 0x1, UPT ;  /* 0x000000010e00788c */ /* 0x000fe2000bf05270 */
[----:B------:R-:W-:-:S02]  /*26c0*/  UMOV UR7, UR11 ;  /* 0x0000000b00077c82 */ /* 0x000fc40008000000 */
[----:B------:R-:W-:Y:S01]  /*26d0*/  UMOV UR4, UR9 ;  /* 0x0000000900047c82 */ /* 0x000fe20008000000 */
[----:B------:R-:W-:Y:S02]  /*26e0*/  USHF.R.U32.HI UR7, URZ, UR13, UR7 ;  /* 0x0000000dff077299 */ /* 0x000fe40008011607 */
[----:B----4-:R-:W-:Y:S02]  /*26f0*/  USHF.R.U32.HI UR4, URZ, UR17, UR4 ;  /* 0x00000011ff047299 */ /* 0x010fe40008011604 */
[----:B------:R-:W-:Y:S02]  /*2700*/  USEL UR7, UR37, UR7, !UP2 ;  /* 0x0000000725077287 */ /* 0x000fe4000d000000 */
[----:B------:R-:W-:-:S04]  /*2710*/  USEL UR4, UR27, UR4, !UP0 ;  /* 0x000000041b047287 */ /* 0x000fc8000c000000 */
[----:B------:R-:W-:Y:S02]  /*2720*/  UIADD3 UR8, UPT, UPT, UR7, -UR4, URZ ;  /* 0x8000000407087290 */ /* 0x000fe4000fffe0ff */
[----:B------:R-:W-:Y:S02]  /*2730*/  UIADD3 UR4, UPT, UPT, -UR7, UR4, URZ ;  /* 0x0000000407047290 */ /* 0x000fe4000fffe1ff */
[----:B------:R-:W-:Y:S02]  /*2740*/  UIMAD UR27, UR8, UR14, UR27 ;  /* 0x0000000e081b72a4 */ /* 0x000fe4000f8e021b */
[----:B------:R-:W-:-:S12]  /*2750*/  UIMAD UR37, UR4, UR16, UR37 ;  /* 0x00000010042572a4 */ /* 0x000fd8000f8e0225 */
.L_x_42:
[----:B------:R-:W-:Y:S01]  /*2760*/  VIADD R11, R11, 0x1 ;  /* 0x000000010b0b7836 */ /* 0x000fe20000000000 */
[----:B------:R-:W-:Y:S01]  /*2770*/  PLOP3.LUT P1, PT, PT, PT, PT, 0x80, 0x8 ;  /* 0x000000000008781c */ /* 0x000fe20003f2f070 */
[----:B------:R-:W-:Y:S02]  /*2780*/  UIADD3 UR46, UPT, UPT, UR37, UR57, URZ ;  /* 0x00000039252e7290 */ /* 0x000fe4000fffe0ff */
[----:B------:R-:W-:Y:S01]  /*2790*/  UIADD3 UR45, UPT, UPT, UR27, UR60, URZ ;  /* 0x0000003c1b2d7290 */ /* 0x000fe2000fffe0ff */
[----:B------:R-:W-:-:S04]  /*27a0*/  ISETP.NE.AND P0, PT, R11, 0x2, PT ;  /* 0x000000020b00780c */ /* 0x000fc80003f05270 */
[----:B-1----:R-:W-:Y:S02]  /*27b0*/  SEL R0, RZ, 0x1, P0 ;  /* 0x00000001ff007807 */ /* 0x002fe40000000000 */
[----:B------:R-:W-:Y:S02]  /*27c0*/  SEL R11, R11, RZ, P0 ;  /* 0x000000ff0b0b7207 */ /* 0x000fe40000000000 */
[----:B------:R-:W-:Y:S01]  /*27d0*/  LOP3.LUT R10, R10, R0, RZ, 0x3c, !PT ;  /* 0x000000000a0a7212 */ /* 0x000fe200078e3cff */
[----:B------:R-:W-:Y:S06]  /*27e0*/  BRA.U UP1, `(.L_x_43) ;  /* 0xfffffff101447547 */ /* 0x000fec000b83ffff */
[----:B------:R-:W-:Y:S01]  /*27f0*/  UIADD3 UR7, UPT, UPT, UR6, 0x68, URZ ;  /* 0x0000006806077890 */ /* 0x000fe2000fffe0ff */
[----:B------:R-:W-:-:S03]  /*2800*/  SHF.L.U32 R2, R12, 0x1f, RZ ;  /* 0x0000001f0c027819 */ /* 0x000fc600000006ff */
[----:B------:R-:W-:-:S09]  /*2810*/  ULEA UR4, UR5, UR7, 0x3 ;  /* 0x0000000705047291 */ /* 0x000fd2000f8e18ff */
[----:B------:R-:W1:Y:S02]  /*2820*/  SYNCS.PHASECHK.TRANS64.TRYWAIT P0, [UR4], R2 ;  /* 0x00000002ff0075a7 */ /* 0x000e640008001104 */
[----:B-1----:R-:W-:Y:S05]  /*2830*/  @!P0 BRA `(.L_x_44) ;  /* 0x0000004800208947 */ /* 0x002fea0003800000 */
.L_x_117:
[----:B------:R-:W-:-:S04]  /*2840*/  UIADD3 UR4, UPT, UPT, UR5, 0x1, URZ ;  /* 0x0000000105047890 */ /* 0x000fc8000fffe0ff */
[----:B------:R-:W-:-:S04]  /*2850*/  UISETP.NE.AND UP0, UPT, UR4, 0xd, UPT ;  /* 0x0000000d0400788c */ /* 0x000fc8000bf05270 */
[----:B------:R-:W-:Y:S02]  /*2860*/  USEL UR6, URZ, 0x1, UP0 ;  /* 0x00000001ff067887 */ /* 0x000fe40008000000 */
[----:B------:R-:W-:-:S04]  /*2870*/  USEL UR4, UR4, URZ, UP0 ;  /* 0x000000ff04047287 */ /* 0x000fc80008000000 */
[----:B------:R-:W-:Y:S01]  /*2880*/  ULEA UR5, UR4, UR7, 0x3 ;  /* 0x0000000704057291 */ /* 0x000fe2000f8e18ff */
[----:B-1----:R-:W-:-:S04]  /*2890*/  LOP3.LUT R2, R12, UR6, RZ, 0x3c, !PT ;  /* 0x000000060c027c12 */ /* 0x002fc8000f8e3cff */
[----:B------:R-:W-:-:S04]  /*28a0*/  SHF.L.U32 R3, R2, 0x1f, RZ ;  /* 0x0000001f02037819 */ /* 0x000fc800000006ff */
[----:B------:R-:W1:Y:S02]  /*28b0*/  SYNCS.PHASECHK.TRANS64.TRYWAIT P0, [UR5], R3 ;  /* 0x00000003ff0075a7 */ /* 0x000e640008001105 */
[----:B-1----:R-:W-:Y:S05]  /*28c0*/  @!P0 BRA `(.L_x_45) ;  /* 0x0000004800148947 */ /* 0x002fea0003800000 */
.L_x_119:
[----:B------:R-:W-:-:S04]  /*28d0*/  UIADD3 UR4, UPT, UPT, UR4, 0x1, URZ ;  /* 0x0000000104047890 */ /* 0x000fc8000fffe0ff */
[----:B------:R-:W-:-:S04]  /*28e0*/  UISETP.NE.AND UP0, UPT, UR4, 0xd, UPT ;  /* 0x0000000d0400788c */ /* 0x000fc8000bf05270 */
[----:B------:R-:W-:Y:S02]  /*28f0*/  USEL UR6, URZ, 0x1, UP0 ;  /* 0x00000001ff067887 */ /* 0x000fe40008000000 */
[----:B------:R-:W-:-:S04]  /*2900*/  USEL UR4, UR4, URZ, UP0 ;  /* 0x000000ff04047287 */ /* 0x000fc80008000000 */
[----:B------:R-:W-:Y:S01]  /*2910*/  ULEA UR5, UR4, UR7, 0x3 ;  /* 0x0000000704057291 */ /* 0x000fe2000f8e18ff */
[----:B------:R-:W-:-:S04]  /*2920*/  LOP3.LUT R2, R2, UR6, RZ, 0x3c, !PT ;  /* 0x0000000602027c12 */ /* 0x000fc8000f8e3cff */
[----:B-1----:R-:W-:-:S04]  /*2930*/  SHF.L.U32 R3, R2, 0x1f, RZ ;  /* 0x0000001f02037819 */ /* 0x002fc800000006ff */
[----:B------:R-:W1:Y:S02]  /*2940*/  SYNCS.PHASECHK.TRANS64.TRYWAIT P0, [UR5], R3 ;  /* 0x00000003ff0075a7 */ /* 0x000e640008001105 */
[----:B-1----:R-:W-:Y:S05]  /*2950*/  @!P0 BRA `(.L_x_46) ;  /* 0x0000004800088947 */ /* 0x002fea0003800000 */
.L_x_121:
        /* <DEDUP_REMOVED lines=9> */
.L_x_123:
        /* <DEDUP_REMOVED lines=9> */
.L_x_125:
        /* <DEDUP_REMOVED lines=9> */
.L_x_127:
        /* <DEDUP_REMOVED lines=9> */
.L_x_129:
        /* <DEDUP_REMOVED lines=9> */
.L_x_131:
        /* <DEDUP_REMOVED lines=9> */
.L_x_133:
        /* <DEDUP_REMOVED lines=9> */
.L_x_135:
        /* <DEDUP_REMOVED lines=9> */
.L_x_137:
        /* <DEDUP_REMOVED lines=9> */
.L_x_139:
[----:B------:R-:W-:-:S04]  /*2e70*/  UIADD3 UR4, UPT, UPT, UR4, 0x1, URZ ;  /* 0x0000000104047890 */ /* 0x000fc8000fffe0ff */
[----:B------:R-:W-:-:S04]  /*2e80*/  UISETP.NE.AND UP0, UPT, UR4, 0xd, UPT ;  /* 0x0000000d0400788c */ /* 0x000fc8000bf05270 */
[----:B------:R-:W-:Y:S02]  /*2e90*/  USEL UR5, URZ, 0x1, UP0 ;  /* 0x00000001ff057887 */ /* 0x000fe40008000000 */
[----:B------:R-:W-:-:S04]  /*2ea0*/  USEL UR4, UR4, URZ, UP0 ;  /* 0x000000ff04047287 */ /* 0x000fc80008000000 */
[----:B------:R-:W-:Y:S01]  /*2eb0*/  ULEA UR4, UR4, UR7, 0x3 ;  /* 0x0000000704047291 */ /* 0x000fe2000f8e18ff */
[----:B------:R-:W-:-:S04]  /*2ec0*/  LOP3.LUT R2, R2, UR5, RZ, 0x3c, !PT ;  /* 0x0000000502027c12 */ /* 0x000fc8000f8e3cff */
[----:B------:R-:W-:Y:S01]  /*2ed0*/  SHF.L.U32 R2, R2, 0x1f, RZ ;  /* 0x0000001f02027819 */ /* 0x000fe200000006ff */
[----:B-1----:R-:W-:-:S07]  /*2ee0*/  IMAD.U32 R0, RZ, RZ, UR4 ;  /* 0x00000004ff007e24 */ /* 0x002fce000f8e00ff */
.L_x_56:
[----:B-1----:R1:W2:Y:S02]  /*2ef0*/  SYNCS.PHASECHK.TRANS64.TRYWAIT P0, [R0+URZ], R2 ;  /* 0x00000002000075a7 */ /* 0x0022a400080011ff */
[----:B--2---:R-:W-:Y:S05]  /*2f00*/  @!P0 NANOSLEEP.SYNCS 0x989680 ;  /* 0x009896800000895d */ /* 0x004fea0003900000 */
[----:B------:R-:W2:Y:S02]  /*2f10*/  @!P0 SYNCS.PHASECHK.TRANS64 P0, [R0+URZ], R2 ;  /* 0x00000002000085a7 */ /* 0x000ea400080010ff */
[----:B--2---:R-:W-:Y:S05]  /*2f20*/  @P0 EXIT ;  /* 0x000000000000094d */ /* 0x004fea0003800000 */
[----:B------:R-:W-:Y:S05]  /*2f30*/  BRA `(.L_x_56) ;  /* 0xfffffffc00ec7947 */ /* 0x000fea000383ffff */
.L_x_23:
[----:B------:R-:W-:-:S04]  /*2f40*/  UISETP.NE.AND UP0, UPT, UR48, URZ, UPT ;  /* 0x000000ff3000728c */ /* 0x000fc8000bf05270 */
[----:B------:R-:W-:-:S09]  /*2f50*/  UISETP.NE.OR UP0, UPT, UR18, 0x1, UP0 ;  /* 0x000000011200788c */ /* 0x000fd20008705670 */
[----:B------:R-:W-:Y:S05]  /*2f60*/  BRA.U UP0, `(.L_x_57) ;  /* 0x0000000500487547 */ /* 0x000fea000b800000 */
[----:B------:R-:W-:Y:S01]  /*2f70*/  ISETP.GE.U32.AND P2, PT, R0, 0x4, PT ;  /* 0x000000040000780c */ /* 0x000fe20003f46070 */
[----:B------:R-:W-:Y:S01]  /*2f80*/  IMAD.MOV.U32 R12, RZ, RZ, 0x1 ;  /* 0x00000001ff0c7424 */ /* 0x000fe200078e00ff */
[----:B------:R-:W-:Y:S02]  /*2f90*/  CS2R R10, SRZ ;  /* 0x00000000000a7805 */ /* 0x000fe4000001ff00 */
[----:B------:R-:W-:Y:S01]  /*2fa0*/  CS2R R8, SRZ ;  /* 0x0000000000087805 */ /* 0x000fe2000001ff00 */
[----:B------:R-:W-:Y:S01]  /*2fb0*/  UMOV UR6, 0x400 ;  /* 0x0000040000067882 */ /* 0x000fe20000000000 */
[----:B------:R-:W-:Y:S01]  /*2fc0*/  UMOV UR5, URZ ;  /* 0x000000ff00057c82 */ /* 0x000fe20008000000 */
[----:B------:R-:W-:-:S12]  /*2fd0*/  ULEA UR6, UR48, UR6, 0x18 ;  /* 0x0000000630067291 */ /* 0x000fd8000f8ec0ff */
.L_x_61:
[----:B------:R-:W-:Y:S02]  /*2fe0*/  LEA R2, R8, UR6, 0x3 ;  /* 0x0000000608027c11 */ /* 0x000fe4000f8e18ff */
[----:B------:R-:W-:-:S03]  /*2ff0*/  SHF.L.U32 R4, R9, 0x1f, RZ ;  /* 0x0000001f09047819 */ /* 0x000fc600000006ff */
[----:B------:R-:W-:Y:S01]  /*3000*/  VIADD R5, R2, 0x160 ;  /* 0x0000016002057836 */ /* 0x000fe20000000000 */
[----:B------:R-:W2:Y:S02]  /*3010*/  SYNCS.PHASECHK.TRANS64.TRYWAIT P0, [R2+URZ+0x150], R4 ;  /* 0x00015004020075a7 */ /* 0x000ea400080011ff */
[----:B--2---:R-:W-:Y:S05]  /*3020*/  @!P0 BRA `(.L_x_58) ;  /* 0x0000004400448947 */ /* 0x004fea0003800000 */
.L_x_140:
[----:B------:R-:W-:Y:S01]  /*3030*/  ULEA UR4, UR5, UR6, 0x3 ;  /* 0x0000000605047291 */ /* 0x000fe2000f8e18ff */
[----:B--2---:R-:W-:Y:S01]  /*3040*/  PRMT R2, RZ, 0x654, R5 ;  /* 0x00000654ff027816 */ /* 0x004fe20000000005 */
[----:B------:R-:W-:Y:S01]  /*3050*/  @!P2 IMAD.MOV.U32 R4, RZ, RZ, 0x10 ;  /* 0x00000010ff04a424 */ /* 0x000fe200078e00ff */
[----:B------:R-:W-:Y:S01]  /*3060*/  SHF.L.U32 R5, R12, 0x1f, RZ ;  /* 0x0000001f0c057819 */ /* 0x000fe200000006ff */
[----:B------:R-:W-:Y:S01]  /*3070*/  UIADD3 UR7, UPT, UPT, UR4, 0xf0, URZ ;  /* 0x000000f004077890 */ /* 0x000fe2000fffe0ff */
[----:B------:R2:W-:Y:S05]  /*3080*/  SYNCS.ARRIVE.TRANS64.RED.A1T0 RZ, [R2+URZ], RZ ;  /* 0x000000ff02ff79a7 */ /* 0x0005ea00081004ff */
[----:B------:R-:W-:Y:S01]  /*3090*/  IMAD.U32 R6, RZ, RZ, UR7 ;  /* 0x00000007ff067e24 */ /* 0x000fe2000f8e00ff */
[----:B------:R-:W3:Y:S04]  /*30a0*/  SYNCS.PHASECHK.TRANS64.TRYWAIT P0, [UR4+0x100], R5 ;  /* 0x00010005ff0075a7 */ /* 0x000ee80008001104 */
[----:B------:R-:W-:Y:S01]  /*30b0*/  PRMT R6, R0, 0x654, R6 ;  /* 0x0000065400067816 */ /* 0x000fe20000000006 */
[----:B--23--:R-:W-:Y:S06]  /*30c0*/  @!P0 BRA `(.L_x_59) ;  /* 0x0000004400308947 */ /* 0x00cfec0003800000 */
.L_x_142:
[----:B------:R-:W-:Y:S01]  /*30d0*/  ULEA UR8, UR5, UR6, 0x4 ;  /* 0x0000000605087291 */ /* 0x000fe2000f8e20ff */
[----:B------:R-:W-:Y:S01]  /*30e0*/  SEL R3, R6, R3, !P2 ;  /* 0x0000000306037207 */ /* 0x000fe20005000000 */
[----:B------:R-:W-:Y:S01]  /*30f0*/  UIADD3 UR9, UPT, UPT, UR4, 0xf0, URZ ;  /* 0x000000f004097890 */ /* 0x000fe2000fffe0ff */
[----:B--2---:R-:W-:Y:S01]  /*3100*/  LEA R2, R11, UR6, 0x3 ;  /* 0x000000060b027c11 */ /* 0x004fe2000f8e18ff */
[----:B------:R-:W-:Y:S01]  /*3110*/  UIADD3 UR8, UPT, UPT, UR8, 0x180, URZ ;  /* 0x0000018008087890 */ /* 0x000fe2000fffe0ff */
[----:B------:R2:W-:Y:S01]  /*3120*/  @!P2 SYNCS.ARRIVE.TRANS64.RED RZ, [R3+URZ], R4 ;  /* 0x0000000403ffa9a7 */ /* 0x0005e200080004ff */
[----:B------:R-:W-:Y:S01]  /*3130*/  UIADD3 UR4, UPT, UPT, UR5, 0x1, URZ ;  /* 0x0000000105047890 */ /* 0x000fe2000fffe0ff */
[----:B------:R-:W-:-:S03]  /*3140*/  VIADD R8, R8, 0x1 ;  /* 0x0000000108087836 */ /* 0x000fc60000000000 */
[----:B------:R-:W-:Y:S02]  /*3150*/  UISETP.NE.AND UP0, UPT, UR4, 0x2, UPT ;  /* 0x000000020400788c */ /* 0x000fe4000bf05270 */
[----:B------:R-:W-:Y:S01]  /*3160*/  ISETP.NE.AND P0, PT, R8, 0x2, PT ;  /* 0x000000020800780c */ /* 0x000fe20003f05270 */
[----:B------:R-:W-:Y:S06]  /*3170*/  UGETNEXTWORKID.BROADCAST [UR8], [UR9] ;  /* 0x00000000080073ca */ /* 0x000fec0008000100 */
[----:B------:R-:W-:Y:S02]  /*3180*/  USEL UR7, URZ, 0x1, UP0 ;  /* 0x00000001ff077887 */ /* 0x000fe40008000000 */
[----:B------:R-:W-:-:S04]  /*3190*/  USEL UR5, UR4, URZ, UP0 ;  /* 0x000000ff04057287 */ /* 0x000fc80008000000 */
[----:B------:R-:W-:Y:S02]  /*31a0*/  LOP3.LUT R12, R12, UR7, RZ, 0x3c, !PT ;  /* 0x000000070c0c7c12 */ /* 0x000fe4000f8e3cff */
[----:B--2---:R-:W-:-:S04]  /*31b0*/  SHF.L.U32 R4, R10, 0x1f, RZ ;  /* 0x0000001f0a047819 */ /* 0x004fc800000006ff */
[----:B------:R-:W2:Y:S02]  /*31c0*/  SYNCS.PHASECHK.TRANS64.TRYWAIT P1, [R2+URZ+0xf0], R4 ;  /* 0x0000f004020075a7 */ /* 0x000ea400080211ff */
[----:B--2---:R-:W-:Y:S05]  /*31d0*/  @!P1 BRA `(.L_x_60) ;  /* 0x0000004400049947 */ /* 0x004fea0003800000 */
.L_x_143:
[C---:B--2---:R-:W-:Y:S01]  /*31e0*/  LEA R4, R11.reuse, UR6, 0x4 ;  /* 0x000000060b047c11 */ /* 0x044fe2000f8e20ff */
[----:B------:R-:W-:Y:S01]  /*31f0*/  VIADD R2, R2, 0x100 ;  /* 0x0000010002027836 */ /* 0x000fe20000000000 */
[----:B------:R-:W-:Y:S01]  /*3200*/  SEL R8, R8, RZ, P0 ;  /* 0x000000ff08087207 */ /* 0x000fe20000000000 */
[----:B------:R-:W-:-:S03]  /*3210*/  VIADD R11, R11, 0x1 ;  /* 0x000000010b0b7836 */ /* 0x000fc60000000000 */
[----:B------:R-:W2:Y:S01]  /*3220*/  LDS.128 R4, [R4+0x180] ;  /* 0x0001800004047984 */ /* 0x000ea20000000c00 */
[----:B------:R-:W-:Y:S02]  /*3230*/  PRMT R2, RZ, 0x654, R2 ;  /* 0x00000654ff027816 */ /* 0x000fe40000000002 */
[C---:B------:R-:W-:Y:S01]  /*3240*/  ISETP.NE.AND P1, PT, R11.reuse, 0x2, PT ;  /* 0x000000020b00780c */ /* 0x040fe20003f25270 */
[----:B------:R-:W-:Y:S01]  /*3250*/  @!PT LDS RZ, [RZ] ;  /* 0x00000000fffff984 */ /* 0x000fe20000000800 */
[----:B------:R-:W-:Y:S01]  /*3260*/  @!PT LDS RZ, [RZ] ;  /* 0x00000000fffff984 */ /* 0x000fe20000000800 */
[----:B------:R-:W-:Y:S01]  /*3270*/  @!PT LDS RZ, [RZ] ;  /* 0x00000000fffff984 */ /* 0x000fe20000000800 */
[----:B------:R-:W-:Y:S01]  /*3280*/  @!PT LDS RZ, [RZ] ;  /* 0x00000000fffff984 */ /* 0x000fe20000000800 */
[----:B------:R3:W-:Y:S06]  /*3290*/  MEMBAR.ALL.CTA ;  /* 0x0000000000007992 */ /* 0x0007ec0000008000 */
[----:B---3--:R-:W3:Y:S01]  /*32a0*/  FENCE.VIEW.ASYNC.S ;  /* 0x00000000000073c6 */ /* 0x008ee20000000000 */
[----:B------:R-:W-:Y:S01]  /*32b0*/  SEL R11, R11, RZ, P1 ;  /* 0x000000ff0b0b7207 */ /* 0x000fe20000800000 */
[----:B---3--:R3:W-:Y:S01]  /*32c0*/  SYNCS.ARRIVE.TRANS64.RED.A1T0 RZ, [R2+URZ], RZ ;  /* 0x000000ff02ff79a7 */ /* 0x0087e200081004ff */
[----:B--2---:R-:W-:-:S02]  /*32d0*/  LOP3.LUT P3, RZ, R6, 0x1, RZ, 0xc0, !PT ;  /* 0x0000000106ff7812 */ /* 0x004fc4000786c0ff */
[----:B------:R-:W-:-:S04]  /*32e0*/  SEL R4, RZ, 0x1, P1 ;  /* 0x00000001ff047807 */ /* 0x000fc80000800000 */
[----:B------:R-:W-:Y:S02]  /*32f0*/  LOP3.LUT R10, R10, R4, RZ, 0x3c, !PT ;  /* 0x000000040a0a7212 */ /* 0x000fe400078e3cff */
[----:B---3--:R-:W-:-:S04]  /*3300*/  SEL R2, RZ, 0x1, P0 ;  /* 0x00000001ff027807 */ /* 0x008fc80000000000 */
[----:B------:R-:W-:Y:S01]  /*3310*/  LOP3.LUT R9, R9, R2, RZ, 0x3c, !PT ;  /* 0x0000000209097212 */ /* 0x000fe200078e3cff */
[----:B------:R-:W-:Y:S06]  /*3320*/  @P3 BRA `(.L_x_61) ;  /* 0xfffffffc002c3947 */ /* 0x000fec000383ffff */
[----:B------:R-:W-:Y:S01]  /*3330*/  ULEA UR4, UR5, UR6, 0x3 ;  /* 0x0000000605047291 */ /* 0x000fe2000f8e18ff */
[----:B------:R-:W-:-:S08]  /*3340*/  SHF.L.U32 R2, R12, 0x1f, RZ ;  /* 0x0000001f0c027819 */ /* 0x000fd000000006ff */
[----:B------:R-:W2:Y:S02]  /*3350*/  SYNCS.PHASECHK.TRANS64 P0, [UR4+0x100], R2 ;  /* 0x00010002ff0075a7 */ /* 0x000ea40008001004 */
[----:B--2---:R-:W-:Y:S05]  /*3360*/  @P0 BRA `(.L_x_62) ;  /* 0x0000000000080947 */ /* 0x004fea0003800000 */
[----:B------:R-:W2:Y:S02]  /*3370*/  SYNCS.PHASECHK.TRANS64.TRYWAIT P0, [UR4+0x100], R2 ;  /* 0x00010002ff0075a7 */ /* 0x000ea40008001104 */
[----:B--2---:R-:W-:Y:S05]  /*3380*/  @!P0 BRA `(.L_x_63) ;  /* 0x0000004000ac8947 */ /* 0x004fea0003800000 */
.L_x_62:
[----:B------:R-:W-:-:S04]  /*3390*/  UIADD3 UR7, UPT, UPT, UR5, 0x1, URZ ;  /* 0x0000000105077890 */ /* 0x000fc8000fffe0ff */
[----:B------:R-:W-:-:S04]  /*33a0*/  UISETP.NE.AND UP0, UPT, UR7, 0x2, UPT ;  /* 0x000000020700788c */ /* 0x000fc8000bf05270 */
[----:B------:R-:W-:Y:S02]  /*33b0*/  USEL UR8, URZ, 0x1, UP0 ;  /* 0x00000001ff087887 */ /* 0x000fe40008000000 */
[----:B------:R-:W-:-:S04]  /*33c0*/  USEL UR7, UR7, URZ, UP0 ;  /* 0x000000ff07077287 */ /* 0x000fc80008000000 */
[----:B------:R-:W-:Y:S01]  /*33d0*/  ULEA UR7, UR7, UR6, 0x3 ;  /* 0x0000000607077291 */ /* 0x000fe2000f8e18ff */
[----:B--2---:R-:W-:-:S04]  /*33e0*/  LOP3.LUT R2, R12, UR8, RZ, 0x3c, !PT ;  /* 0x000000080c027c12 */ /* 0x004fc8000f8e3cff */
[----:B------:R-:W-:-:S04]  /*33f0*/  SHF.L.U32 R0, R2, 0x1f, RZ ;  /* 0x0000001f02007819 */ /* 0x000fc800000006ff */
[----:B------:R-:W2:Y:S02]  /*3400*/  SYNCS.PHASECHK.TRANS64 P0, [UR7+0x100], R0 ;  /* 0x00010000ff0075a7 */ /* 0x000ea40008001007 */
[----:B-12---:R-:W-:Y:S05]  /*3410*/  @P0 EXIT ;  /* 0x000000000000094d */ /* 0x006fea0003800000 */
[----:B------:R-:W-:Y:S02]  /*3420*/  SHF.L.U32 R2, R2, 0x1f, RZ ;  /* 0x0000001f02027819 */ /* 0x000fe400000006ff */
[----:B------:R-:W-:-:S07]  /*3430*/  MOV R0, UR7 ;  /* 0x0000000700007c02 */ /* 0x000fce0008000f00 */
.L_x_64:
[----:B-1----:R1:W2:Y:S02]  /*3440*/  SYNCS.PHASECHK.TRANS64.TRYWAIT P0, [R0+URZ+0x100], R2 ;  /* 0x00010002000075a7 */ /* 0x0022a400080011ff */
[----:B--2---:R-:W-:Y:S05]  /*3450*/  @!P0 NANOSLEEP.SYNCS 0x989680 ;  /* 0x009896800000895d */ /* 0x004fea0003900000 */
[----:B------:R-:W2:Y:S02]  /*3460*/  @!P0 SYNCS.PHASECHK.TRANS64 P0, [R0+URZ+0x100], R2 ;  /* 0x00010002000085a7 */ /* 0x000ea400080010ff */
[----:B--2---:R-:W-:Y:S05]  /*3470*/  @P0 EXIT ;  /* 0x000000000000094d */ /* 0x004fea0003800000 */
[----:B------:R-:W-:Y:S05]  /*3480*/  BRA `(.L_x_64) ;  /* 0xfffffffc00ec7947 */ /* 0x000fea000383ffff */
.L_x_57:
[----:B------:R-:W-:Y:S05]  /*3490*/  BRA.U UP5, `(.L_x_65) ;  /* 0x0000000d05d47547 */ /* 0x000fea000b800000 */
[----:B------:R-:W-:Y:S01]  /*34a0*/  UMOV UR4, 0x40 ;  /* 0x0000004000047882 */ /* 0x000fe20000000000 */
[----:B------:R-:W-:Y:S01]  /*34b0*/  NOP ;  /* 0x0000000000007918 */ /* 0x000fe20000000000 */
[----:B------:R-:W-:Y:S01]  /*34c0*/  ULEA UR5, UR48, UR4, 0x18 ;  /* 0x0000000430057291 */ /* 0x000fe2000f8ec0ff */
[----:B------:R-:W-:Y:S02]  /*34d0*/  UMOV UR6, 0x400 ;  /* 0x0000040000067882 */ /* 0x000fe40000000000 */
[----:B------:R-:W-:-:S06]  /*34e0*/  ULEA UR6, UR48, UR6, 0x18 ;  /* 0x0000000630067291 */ /* 0x000fcc000f8ec0ff */
[----:B------:R-:W2:Y:S02]  /*34f0*/  LDS.U8 R0, [UR5+0x1c] ;  /* 0x00001c05ff007984 */ /* 0x000ea40008000000 */
[----:B--2---:R-:W-:-:S13]  /*3500*/  ISETP.NE.AND P0, PT, R0, RZ, PT ;  /* 0x000000ff0000720c */ /* 0x004fda0003f05270 */
[----:B------:R-:W-:Y:S05]  /*3510*/  @P0 BRA `(.L_x_66) ;  /* 0x0000000000580947 */ /* 0x000fea0003800000 */
[----:B------:R-:W-:-:S13]  /*3520*/  ELECT P0, URZ, PT ;  /* 0x0000000000ff782f */ /* 0x000fda0003800000 */
[----:B------:R-:W-:Y:S05]  /*3530*/  @!P0 BRA `(.L_x_67) ;  /* 0x0000000000608947 */ /* 0x000fea0003800000 */
[----:B------:R-:W-:Y:S01]  /*3540*/  UMOV UR4, 0x10 ;  /* 0x0000001000047882 */ /* 0x000fe20000000000 */
[----:B------:R-:W-:Y:S01]  /*3550*/  HFMA2 R0, -RZ, RZ, 0, 5.9604644775390625e-08 ;  /* 0x00000001ff007431 */ /* 0x000fe200000001ff */
[----:B------:R-:W-:-:S03]  /*3560*/  MOV R3, 0xffff ;  /* 0x0000ffff00037802 */ /* 0x000fc60000000f00 */
[----:B------:R-:W-:Y:S04]  /*3570*/  DEPBAR.LE SB2, 0x36 ;  /* 0x0000ad800000791a */ /* 0x000fe80000000000 */
[----:B------:R-:W2:Y:S02]  /*3580*/  UTCATOMSWS.FIND_AND_SET.ALIGN UP0, UR4, UR4 ;  /* 0x00000004000475e3 */ /* 0x000ea40008000800 */
[----:B--2---:R-:W-:Y:S01]  /*3590*/  MOV R4, UR4 ;  /* 0x0000000400047c02 */ /* 0x004fe20008000f00 */
[----:B------:R-:W-:Y:S06]  /*35a0*/  BRA.U UP0, `(.L_x_68) ;  /* 0x0000000100187547 */ /* 0x000fec000b800000 */
.L_x_69:
[----:B------:R-:W-:Y:S05]  /*35b0*/  NANOSLEEP 0x64 ;  /* 0x000000640000795d */ /* 0x000fea0003800000 */
[----:B------:R-:W-:-:S05]  /*35c0*/  UMOV UR4, 0x10 ;  /* 0x0000001000047882 */ /* 0x000fca0000000000 */
[----:B------:R-:W-:Y:S04]  /*35d0*/  DEPBAR.LE SB2, 0x36 ;  /* 0x0000ad800000791a */ /* 0x000fe80000000000 */
[----:B------:R-:W2:Y:S02]  /*35e0*/  UTCATOMSWS.FIND_AND_SET.ALIGN UP0, UR4, UR4 ;  /* 0x00000004000475e3 */ /* 0x000ea40008000800 */
[----:B--2---:R-:W-:Y:S01]  /*35f0*/  MOV R4, UR4 ;  /* 0x0000000400047c02 */ /* 0x004fe20008000f00 */
[----:B------:R-:W-:Y:S05]  /*3600*/  BRA.U !UP0, `(.L_x_69) ;  /* 0xfffffffd08e87547 */ /* 0x000fea000b83ffff */
.L_x_68:
[-C--:B------:R-:W-:Y:S02]  /*3610*/  SHF.L.U32 R3, R3, R4.reuse, RZ ;  /* 0x0000000403037219 */ /* 0x080fe400000006ff */
[----:B------:R-:W-:Y:S01]  /*3620*/  SHF.L.U32 R0, R0, R4, RZ ;  /* 0x0000000400007219 */ /* 0x000fe200000006ff */
[----:B------:R-:W-:Y:S02]  /*3630*/  IMAD.SHL.U32 R4, R4, 0x20, RZ ;  /* 0x0000002004047824 */ /* 0x000fe400078e00ff */
[----:B------:R2:W-:Y:S04]  /*3640*/  ATOMS.OR RZ, [UR5+0x14], R3 ;  /* 0x00001403ffff798c */ /* 0x0005e8000b000005 */
[----:B------:R2:W-:Y:S04]  /*3650*/  ATOMS.OR RZ, [UR5+0x18], R0 ;  /* 0x00001800ffff798c */ /* 0x0005e8000b000005 */
[----:B------:R2:W-:Y:S01]  /*3660*/  STS [UR6+0x1a0], R4 ;  /* 0x0001a004ff007988 */ /* 0x0005e20008000806 */
[----:B------:R-:W-:Y:S05]  /*3670*/  BRA `(.L_x_67) ;  /* 0x0000000000107947 */ /* 0x000fea0003800000 */
.L_x_66:
[----:B------:R-:W-:Y:S02]  /*3680*/  MOV R0, 0xffffffff ;  /* 0xffffffff00007802 */ /* 0x000fe40000000f00 */
[----:B------:R-:W-:-:S03]  /*3690*/  MOV R4, 0x36c0 ;  /* 0x000036c000047802 */ /* 0x000fc60000000f00 */
[----:B------:R2:W-:Y:S04]  /*36a0*/  STS [UR6+0x1a0], R0 ;  /* 0x0001a000ff007988 */ /* 0x0005e80008000806 */
[----:B-12--5:R-:W-:Y:S05]  /*36b0*/  CALL.REL.NOINC `($__internal_1_$__cuda_sm10x_tcgen05_guardrail_trap_phase_invalid_during_alloc) ;  /* 0x00000044002c7944 */ /* 0x026fea0003c00000 */
.L_x_67:
[----:B------:R-:W-:Y:S05]  /*36c0*/  WARPSYNC.ALL ;  /* 0x0000000000007948 */ /* 0x000fea0003800000 */
[----:B------:R-:W3:Y:S01]  /*36d0*/  S2UR UR4, SR_CgaCtaId ;  /* 0x00000000000479c3 */ /* 0x000ee20000008800 */
[----:B------:R-:W-:Y:S01]  /*36e0*/  UMOV UR26, 0x400 ;  /* 0x00000400001a7882 */ /* 0x000fe20000000000 */
[----:B------:R-:W-:-:S06]  /*36f0*/  NOP ;  /* 0x0000000000007918 */ /* 0x000fcc0000000000 */
[----:B------:R-:W-:Y:S06]  /*3700*/  BAR.ARV 0x6, 0xa0 ;  /* 0x0182800000007b1d */ /* 0x000fec0000002000 */
[----:B------:R-:W4:Y:S01]  /*3710*/  LDCU UR5, c[0x0][0x38c] ;  /* 0x00007180ff0577ac */ /* 0x000f220008000800 */
[----:B------:R-:W-:Y:S01]  /*3720*/  LOP3.LUT R2, R2, 0xffff, RZ, 0xc0, !PT ;  /* 0x0000ffff02027812 */ /* 0x000fe200078ec0ff */
[----:B------:R-:W-:Y:S01]  /*3730*/  IMAD.MOV.U32 R11, RZ, RZ, 0x1 ;  /* 0x00000001ff0b7424 */ /* 0x000fe200078e00ff */
[----:B------:R-:W-:Y:S01]  /*3740*/  CS2R R8, SRZ ;  /* 0x0000000000087805 */ /* 0x000fe2000001ff00 */
[----:B------:R-:W1:Y:S01]  /*3750*/  LDCU UR7, c[0x0][0x38c] ;  /* 0x00007180ff0777ac */ /* 0x000e620008000800 */
[----:B------:R-:W-:Y:S01]  /*3760*/  R2UR UR27, R2 ;  /* 0x00000000021b72ca */ /* 0x000fe200000e0000 */
[----:B------:R-:W-:Y:S01]  /*3770*/  IMAD.MOV.U32 R10, RZ, RZ, RZ ;  /* 0x000000ffff0a7224 */ /* 0x000fe200078e00ff */
[----:B------:R-:W-:Y:S01]  /*3780*/  UMOV UR30, URZ ;  /* 0x000000ff001e7c82 */ /* 0x000fe20008000000 */
[----:B------:R-:W-:Y:S01]  /*3790*/  UMOV UR24, URZ ;  /* 0x000000ff00187c82 */ /* 0x000fe20008000000 */
[----:B---3--:R-:W-:Y:S01]  /*37a0*/  ULEA UR26, UR4, UR26, 0x18 ;  /* 0x0000001a041a7291 */ /* 0x008fe2000f8ec0ff */
[----:B------:R-:W-:Y:S01]  /*37b0*/  UMOV UR38, 0x0 ;  /* 0x0000000000267882 */ /* 0x000fe20000000000 */
[----:B------:R-:W-:-:S02]  /*37c0*/  UMOV UR39, 0x41004a0 ;  /* 0x041004a000277882 */ /* 0x000fc40000000000 */
[----:B------:R-:W-:Y:S02]  /*37d0*/  UIADD3 UR4, UPT, UPT, UR26, 0x2400, URZ ;  /* 0x000024001a047890 */ /* 0x000fe4000fffe0ff */
[----:B------:R-:W-:Y:S02]  /*37e0*/  UIADD3 UR6, UPT, UPT, UR26, 0x1c400, URZ ;  /* 0x0001c4001a067890 */ /* 0x000fe4000fffe0ff */
[----:B----4-:R-:W-:Y:S01]  /*37f0*/  UIADD3 UR5, UPT, UPT, UR5, 0x7f, URZ ;  /* 0x0000007f05057890 */ /* 0x010fe2000fffe0ff */
[----:B--2---:R-:W2:Y:S01]  /*3800*/  LDS R0, [UR26+0x1a0] ;  /* 0x0001a01aff007984 */ /* 0x004ea20008000800 */
[----:B-1----:R-:W-:Y:S01]  /*3810*/  UMOV UR36, 0x0 ;  /* 0x0000000000247882 */ /* 0x002fe20000000000 */
[----:B------:R-:W-:Y:S01]  /*3820*/  UMOV UR37, 0x41004a0 ;  /* 0x041004a000257882 */ /* 0x000fe20000000000 */
[----:B------:R-:W-:Y:S02]  /*3830*/  USHF.R.S32.HI UR40, URZ, 0x1f, UR5 ;  /* 0x0000001fff287899 */ /* 0x000fe40008011405 */
[----:B------:R-:W-:-:S02]  /*3840*/  UISETP.GE.AND UP4, UPT, UR7, 0x1, UPT ;  /* 0x000000010700788c */ /* 0x000fc4000bf86270 */
[----:B------:R-:W-:Y:S02]  /*3850*/  ULEA.HI UR40, UR40, UR5, URZ, 0x7 ;  /* 0x0000000528287291 */ /* 0x000fe4000f8f38ff */
[----:B------:R-:W-:Y:S02]  /*3860*/  USHF.R.U32.HI UR5, URZ, 0x4, UR4 ;  /* 0x00000004ff057899 */ /* 0x000fe40008011604 */
[----:B------:R-:W-:Y:S02]  /*3870*/  USHF.R.S32.HI UR40, URZ, 0x7, UR40 ;  /* 0x00000007ff287899 */ /* 0x000fe40008011428 */
[----:B------:R-:W-:Y:S02]  /*3880*/  USHF.R.U32.HI UR4, URZ, 0x4, UR6 ;  /* 0x00000004ff047899 */ /* 0x000fe40008011606 */
[----:B------:R-:W-:Y:S02]  /*3890*/  UISETP.LT.AND UP0, UPT, UR40, 0x1, UPT ;  /* 0x000000012800788c */ /* 0x000fe4000bf01270 */
[----:B------:R-:W-:-:S02]  /*38a0*/  ULOP3.LUT UR5, UR5, 0x3fff, URZ, 0xc0, !UPT ;  /* 0x00003fff05057892 */ /* 0x000fc4000f8ec0ff */
[----:B------:R-:W-:Y:S02]  /*38b0*/  ULOP3.LUT UR4, UR4, 0x3fff, URZ, 0xc0, !UPT ;  /* 0x00003fff04047892 */ /* 0x000fe4000f8ec0ff */
[----:B------:R-:W-:Y:S02]  /*38c0*/  USEL UR41, UR40, 0x1, !UP0 ;  /* 0x0000000128297887 */ /* 0x000fe4000c000000 */
[----:B------:R-:W-:Y:S02]  /*38d0*/  ULOP3.LUT UR28, UR5, 0x10000, URZ, 0xfc, !UPT ;  /* 0x00010000051c7892 */ /* 0x000fe4000f8efcff */
[----:B------:R-:W-:Y:S02]  /*38e0*/  ULOP3.LUT UR29, UR4, 0x10000, URZ, 0xfc, !UPT ;  /* 0x00010000041d7892 */ /* 0x000fe4000f8efcff */
[----:B------:R-:W-:Y:S01]  /*38f0*/  UIADD3 UR41, UPT, UPT, -UR41, URZ, URZ ;  /* 0x000000ff29297290 */ /* 0x000fe2000fffe1ff */
[----:B------:R-:W-:Y:S01]  /*3900*/  UMOV UR34, 0x0 ;  /* 0x0000000000227882 */ /* 0x000fe20000000000 */
[----:B------:R-:W-:Y:S01]  /*3910*/  UMOV UR35, 0x41004a0 ;  /* 0x041004a000237882 */ /* 0x000fe20000000000 */
[----:B------:R-:W-:Y:S01]  /*3920*/  UMOV UR32, 0x0 ;  /* 0x0000000000207882 */ /* 0x000fe20000000000 */
[----:B------:R-:W-:Y:S01]  /*3930*/  UMOV UR33, 0x41004a0 ;  /* 0x041004a000217882 */ /* 0x000fe20000000000 */
[----:B--2---:R-:W-:-:S15]  /*3940*/  R2UR UR42, R0 ;  /* 0x00000000002a72ca */ /* 0x004fde00000e0000 */
.L_x_76:
[----:B------:R-:W-:Y:S02]  /*3950*/  LEA R0, R10, UR26, 0x3 ;  /* 0x0000001a0a007c11 */ /* 0x000fe4000f8e18ff */
[----:B------:R-:W-:Y:S02]  /*3960*/  SHF.L.U32 R2, R9, 0x1f, RZ ;  /* 0x0000001f09027819 */ /* 0x000fe400000006ff */
[----:B------:R-:W-:Y:S01]  /*3970*/  PLOP3.LUT P0, PT, PT, PT, UP4, 0x80, 0x8 ;  /* 0x000000000008781c */ /* 0x000fe20003f0f048 */
[----:B------:R-:W-:Y:S01]  /*3980*/  VIADD R3, R0, 0x100 ;  /* 0x0000010000037836 */ /* 0x000fe20000000000 */
[----:B-1----:R-:W1:Y:S02]  /*3990*/  SYNCS.PHASECHK.TRANS64.TRYWAIT P1, [R0+URZ+0xf0], R2 ;  /* 0x0000f002000075a7 */ /* 0x002e6400080211ff */
[----:B-1-3--:R-:W-:Y:S09]  /*39a0*/  @!P1 BRA `(.L_x_70) ;  /* 0x0000003c003c9947 */ /* 0x00aff20003800000 */
.L_x_145:
[----:B------:R-:W-:Y:S01]  /*39b0*/  LEA R4, R10, UR26, 0x4 ;  /* 0x0000001a0a047c11 */ /* 0x000fe2000f8e20ff */
[----:B------:R-:W-:Y:S01]  /*39c0*/  @UP4 ULEA UR4, UR24, UR26, 0x3 ;  /* 0x0000001a18044291 */ /* 0x000fe2000f8e18ff */
[----:B------:R-:W-:Y:S01]  /*39d0*/  PLOP3.LUT P2, PT, PT, PT, PT, 0x80, 0x8 ;  /* 0x000000000008781c */ /* 0x000fe20003f4f070 */
[----:B------:R-:W-:Y:S01]  /*39e0*/  ULEA UR31, UR30, UR26, 0x3 ;  /* 0x0000001a1e1f7291 */ /* 0x000fe2000f8e18ff */
[----:B------:R-:W-:Y:S02]  /*39f0*/  PRMT R3, RZ, 0x654, R3 ;  /* 0x00000654ff037816 */ /* 0x000fe40000000003 */
[----:B------:R-:W2:Y:S01]  /*3a00*/  LDS.128 R4, [R4+0x180] ;  /* 0x0001800004047984 */ /* 0x000ea20000000c00 */
[----:B-1----:R-:W-:Y:S02]  /*3a10*/  @P0 SHF.L.U32 R2, R8, 0x1f, RZ ;  /* 0x0000001f08020819 */ /* 0x002fe400000006ff */
[----:B------:R-:W-:Y:S01]  /*3a20*/  SHF.L.U32 R0, R11, 0x1f, RZ ;  /* 0x0000001f0b007819 */ /* 0x000fe200000006ff */
[----:B------:R-:W-:Y:S01]  /*3a30*/  @!PT LDS RZ, [RZ] ;  /* 0x00000000fffff984 */ /* 0x000fe20000000800 */
[----:B------:R-:W-:Y:S01]  /*3a40*/  @!PT LDS RZ, [RZ] ;  /* 0x00000000fffff984 */ /* 0x000fe20000000800 */
[----:B------:R-:W-:Y:S01]  /*3a50*/  @!PT LDS RZ, [RZ] ;  /* 0x00000000fffff984 */ /* 0x000fe20000000800 */
[----:B------:R-:W-:Y:S01]  /*3a60*/  @!PT LDS RZ, [RZ] ;  /* 0x00000000fffff984 */ /* 0x000fe20000000800 */
[----:B------:R1:W-:Y:S06]  /*3a70*/  MEMBAR.ALL.CTA ;  /* 0x0000000000007992 */ /* 0x0003ec0000008000 */
[----:B-1----:R-:W1:Y:S02]  /*3a80*/  FENCE.VIEW.ASYNC.S ;  /* 0x00000000000073c6 */ /* 0x002e640000000000 */
[----:B-1----:R1:W-:Y:S01]  /*3a90*/  SYNCS.ARRIVE.TRANS64.RED.A1T0 RZ, [R3+URZ], RZ ;  /* 0x000000ff03ff79a7 */ /* 0x0023e200081004ff */
[----:B------:R1:W3:Y:S01]  /*3aa0*/  @P0 SYNCS.PHASECHK.TRANS64.TRYWAIT P2, [UR4], R2 ;  /* 0x00000002ff0005a7 */ /* 0x0002e20008041104 */
[----:B------:R-:W-:Y:S01]  /*3ab0*/  ULEA.HI UR4, UR30, UR30, URZ, 0x1 ;  /* 0x0000001e1e047291 */ /* 0x000fe2000f8f08ff */
[----:B--2---:R-:W-:-:S03]  /*3ac0*/  LOP3.LUT P1, RZ, R6, 0x1, RZ, 0xc0, !PT ;  /* 0x0000000106ff7812 */ /* 0x004fc6000782c0ff */
[----:B------:R-:W-:Y:S02]  /*3ad0*/  USHF.L.U32 UR11, UR4, 0x5, URZ ;  /* 0x00000005040b7899 */ /* 0x000fe400080006ff */
[----:B------:R-:W-:Y:S02]  /*3ae0*/  ULOP3.LUT UR4, UR4, 0xffe, URZ, 0xc0, !UPT ;  /* 0x00000ffe04047892 */ /* 0x000fe4000f8ec0ff */
[----:B------:R-:W-:Y:S02]  /*3af0*/  ULOP3.LUT UR11, UR11, 0xffffffc0, URZ, 0xc0, !UPT ;  /* 0xffffffc00b0b7892 */ /* 0x000fe4000f8ec0ff */
[----:B------:R-:W-:Y:S02]  /*3b00*/  UIADD3 UR4, UPT, UPT, -UR4, UR30, URZ ;  /* 0x0000001e04047290 */ /* 0x000fe4000fffe1ff */
[----:B------:R-:W-:Y:S01]  /*3b10*/  UIADD3 UR11, UPT, UPT, UR42, UR11, URZ ;  /* 0x0000000b2a0b7290 */ /* 0x000fe2000fffe0ff */
[----:B------:R-:W2:Y:S03]  /*3b20*/  SYNCS.PHASECHK.TRANS64.TRYWAIT P0, [UR31+0x130], R0 ;  /* 0x00013000ff0075a7 */ /* 0x000ea6000800111f */
[----:B------:R-:W-:Y:S01]  /*3b30*/  ULEA UR11, UR4, UR11, 0x14 ;  /* 0x0000000b040b7291 */ /* 0x000fe2000f8ea0ff */
[----:B-123--:R-:W-:Y:S11]  /*3b40*/  @!P0 BRA `(.L_x_71) ;  /* 0x0000003800e88947 */ /* 0x00eff60003800000 */
.L_x_147:
[----:B------:R-:W-:Y:S01]  /*3b50*/  IADD3 R10, PT, PT, R10, 0x1, RZ ;  /* 0x000000010a0a7810 */ /* 0x000fe20007ffe0ff */
[----:B------:R-:W-:Y:S06]  /*3b60*/  BRA.U !UP4, `(.L_x_72) ;  /* 0x000000010cc07547 */ /* 0x000fec000b800000 */
[----:B------:R-:W-:Y:S01]  /*3b70*/  UPLOP3.LUT UP2, UPT, UPT, UPT, UPT, 0x40, 0x4 ;  /* 0x000000000004789c */ /* 0x000fe20003f4e870 */
[----:B------:R-:W-:Y:S01]  /*3b80*/  UMOV UR23, UR41 ;  /* 0x0000002900177c82 */ /* 0x000fe20008000000 */
[----:B------:R-:W-:Y:S01]  /*3b90*/  UMOV UR22, UR40 ;  /* 0x0000002800167c82 */ /* 0x000fe20008000000 */
[----:B------:R-:W-:-:S08]  /*3ba0*/  UMOV UR10, UR24 ;  /* 0x00000018000a7c82 */ /* 0x000fd00008000000 */
.L_x_75:
[----:B------:R-:W-:Y:S02]  /*3bb0*/  UIADD3 UR23, UPT, UPT, UR23, 0x1, URZ ;  /* 0x0000000117177890 */ /* 0x000fe4000fffe0ff */
[----:B--2---:R-:W-:Y:S02]  /*3bc0*/  ULEA UR5, UR10, UR26, 0x3 ;  /* 0x0000001a0a057291 */ /* 0x004fe4000f8e18ff */
[----:B------:R-:W-:Y:S01]  /*3bd0*/  UISETP.NE.AND UP3, UPT, UR23, URZ, UPT ;  /* 0x000000ff1700728c */ /* 0x000fe2000bf65270 */
[----:B---3--:R-:W-:Y:S10]  /*3be0*/  @P2 BRA `(.L_x_73) ;  /* 0x00000000000c2947 */ /* 0x008ff40003800000 */
[----:B-1----:R-:W-:Y:S04]  /*3bf0*/  SHF.L.U32 R2, R8, 0x1f, RZ ;  /* 0x0000001f08027819 */ /* 0x002fe800000006ff */
[----:B------:R-:W1:Y:S02]  /*3c00*/  SYNCS.PHASECHK.TRANS64.TRYWAIT P0, [UR5], R2 ;  /* 0x00000002ff0075a7 */ /* 0x000e640008001105 */
[----:B-1----:R-:W-:Y:S05]  /*3c10*/  @!P0 BRA `(.L_x_74) ;  /* 0x0000003800cc8947 */ /* 0x002fea0003800000 */
.L_x_73:
[----:B------:R-:W-:Y:S01]  /*3c20*/  UISETP.NE.AND UP0, UPT, UR22, 0x1, UPT ;  /* 0x000000011600788c */ /* 0x000fe2000bf05270 */
[----:B------:R-:W-:Y:S01]  /*3c30*/  PLOP3.LUT P2, PT, PT, PT, PT, 0x80, 0x8 ;  /* 0x000000000008781c */ /* 0x000fe20003f4f070 */
[----:B------:R-:W-:Y:S02]  /*3c40*/  UIADD3 UR4, UPT, UPT, UR10, 0x1, URZ ;  /* 0x000000010a047890 */ /* 0x000fe4000fffe0ff */
[----:B------:R-:W-:Y:S02]  /*3c50*/  UIADD3 UR25, UPT, UPT, UR5, 0x68, URZ ;  /* 0x0000006805197890 */ /* 0x000fe4000fffe0ff */
[----:B------:R-:W-:Y:S01]  /*3c60*/  UISETP.NE.AND UP1, UPT, UR4, 0xd, UPT ;  /* 0x0000000d0400788c */ /* 0x000fe2000bf25270 */
[----:B------:R-:W-:Y:S01]  /*3c70*/  PLOP3.LUT P0, PT, PT, PT, UP0, 0x80, 0x8 ;  /* 0x000000000008781c */ /* 0x000fe20003f0f008 */
[----:B------:R-:W-:Y:S02]  /*3c80*/  UIADD3 UR22, UPT, UPT, UR22, -0x1, URZ ;  /* 0xffffffff16167890 */ /* 0x000fe4000fffe0ff */
[----:B------:R-:W-:Y:S02]  /*3c90*/  USEL UR6, URZ, 0x1, UP1 ;  /* 0x00000001ff067887 */ /* 0x000fe40008800000 */
[----:B------:R-:W-:Y:S01]  /*3ca0*/  USEL UR24, UR4, URZ, UP1 ;  /* 0x000000ff04187287 */ /* 0x000fe20008800000 */
[----:B------:R-:W-:Y:S01]  /*3cb0*/  UMOV UR7, 0x40004040 ;  /* 0x4000404000077882 */ /* 0x000fe20000000000 */
[----:B------:R-:W-:Y:S02]  /*3cc0*/  UMOV UR5, 0x40004040 ;  /* 0x4000404000057882 */ /* 0x000fe40000000000 */
[----:B------:R-:W-:Y:S01]  /*3cd0*/  @UP0 ULEA UR4, UR24, UR26, 0x3 ;  /* 0x0000001a18040291 */ /* 0x000fe2000f8e18ff */
[----:B------:R-:W-:Y:S01]  /*3ce0*/  LOP3.LUT R8, R8, UR6, RZ, 0x3c, !PT ;  /* 0x0000000608087c12 */ /* 0x000fe2000f8e3cff */
[----:B------:R-:W-:Y:S01]  /*3cf0*/  ULEA UR6, UR10, UR29, 0x9 ;  /* 0x0000001d0a067291 */ /* 0x000fe2000f8e48ff */
[----:B------:R-:W-:Y:S02]  /*3d00*/  UMOV UR21, 0x40004040 ;  /* 0x4000404000157882 */ /* 0x000fe40000000000 */
[----:B-1----:R-:W-:Y:S01]  /*3d10*/  @P0 SHF.L.U32 R0, R8, 0x1f, RZ ;  /* 0x0000001f08000819 */ /* 0x002fe200000006ff */
[----:B------:R-:W-:Y:S02]  /*3d20*/  UIADD3 UR20, UPT, UPT, UR6, 0x2, URZ ;  /* 0x0000000206147890 */ /* 0x000fe4000fffe0ff */
[----:B------:R-:W-:Y:S01]  /*3d30*/  UIADD3 UR16, UPT, UPT, UR6, 0x4, URZ ;  /* 0x0000000406107890 */ /* 0x000fe2000fffe0ff */
[----:B------:R2:W3:Y:S01]  /*3d40*/  @P0 SYNCS.PHASECHK.TRANS64.TRYWAIT P2, [UR4], R0 ;  /* 0x00000000ff0005a7 */ /* 0x0004e20008041104 */
[----:B------:R-:W-:Y:S02]  /*3d50*/  ULEA UR4, UR10, UR28, 0x9 ;  /* 0x0000001c0a047291 */ /* 0x000fe4000f8e48ff */
[----:B------:R-:W-:Y:S02]  /*3d60*/  UIADD3 UR12, UPT, UPT, UR6, 0x6, URZ ;  /* 0x00000006060c7890 */ /* 0x000fe4000fffe0ff */
[----:B------:R-:W-:Y:S02]  /*3d70*/  UIADD3 UR18, UPT, UPT, UR4, 0x2, URZ ;  /* 0x0000000204127890 */ /* 0x000fe4000fffe0ff */
[----:B------:R-:W-:Y:S02]  /*3d80*/  UIADD3 UR14, UPT, UPT, UR4, 0x4, URZ ;  /* 0x00000004040e7890 */ /* 0x000fe4000fffe0ff */
[----:B------:R-:W-:Y:S01]  /*3d90*/  UIADD3 UR8, UPT, UPT, UR4, 0x6, URZ ;  /* 0x0000000604087890 */ /* 0x000fe2000fffe0ff */
[----:B------:R2:W-:Y:S01]  /*3da0*/  UTCIMMA gdesc[UR4], gdesc[UR6], tmem[UR11], tmem[UR38], idesc[UR39], UP2 ;  /* 0x00ff2606040075ea */ /* 0x0005e2000900010b */
[----:B------:R-:W-:Y:S01]  /*3db0*/  UPLOP3.LUT UP2, UPT, UPT, UPT, UPT, 0x80, 0x8 ;  /* 0x000000000008789c */ /* 0x000fe20003f4f070 */
[----:B------:R-:W-:Y:S01]  /*3dc0*/  UMOV UR19, 0x40004040 ;  /* 0x4000404000137882 */ /* 0x000fe20000000000 */
[----:B------:R-:W-:Y:S01]  /*3dd0*/  UMOV UR17, 0x40004040 ;  /* 0x4000404000117882 */ /* 0x000fe20000000000 */
[----:B------:R2:W-:Y:S01]  /*3de0*/  UTCIMMA gdesc[UR18], gdesc[UR20], tmem[UR11], tmem[UR36], idesc[UR37], UPT ;  /* 0x00ff2414120075ea */ /* 0x0005e2000b80010b */
[----:B------:R-:W-:Y:S01]  /*3df0*/  UMOV UR15, 0x40004040 ;  /* 0x40004040000f7882 */ /* 0x000fe20000000000 */
[----:B------:R-:W-:Y:S01]  /*3e00*/  UMOV UR13, 0x40004040 ;  /* 0x40004040000d7882 */ /* 0x000fe20000000000 */
[----:B------:R-:W-:Y:S01]  /*3e10*/  UMOV UR9, 0x40004040 ;  /* 0x4000404000097882 */ /* 0x000fe20000000000 */
[----:B------:R2:W-:Y:S01]  /*3e20*/  UTCIMMA gdesc[UR14], gdesc[UR16], tmem[UR11], tmem[UR34], idesc[UR35], UPT ;  /* 0x00ff22100e0075ea */ /* 0x0005e2000b80010b */
[----:B------:R2:W-:Y:S01]  /*3e30*/  UTCIMMA gdesc[UR8], gdesc[UR12], tmem[UR11], tmem[UR32], idesc[UR33], UPT ;  /* 0x00ff200c080075ea */ /* 0x0005e2000b80010b */
[----:B------:R2:W-:Y:S01]  /*3e40*/  UTCBAR.MULTICAST [UR25], URZ, UR27 ;  /* 0x000000ff190073e9 */ /* 0x0005e2000800081b */
[----:B------:R-:W-:Y:S01]  /*3e50*/  UMOV UR10, UR24 ;  /* 0x00000018000a7c82 */ /* 0x000fe20008000000 */
[----:B------:R-:W-:Y:S05]  /*3e60*/  BRA.U UP3, `(.L_x_75) ;  /* 0xfffffffd03507547 */ /* 0x000fea000b83ffff */
.L_x_72:
[----:B--2---:R-:W-:Y:S01]  /*3e70*/  UIADD3 UR4, UPT, UPT, UR30, 0x1, URZ ;  /* 0x000000011e047890 */ /* 0x004fe2000fffe0ff */
[C---:B------:R-:W-:Y:S01]  /*3e80*/  ISETP.NE.AND P0, PT, R10.reuse, 0x2, PT ;  /* 0x000000020a00780c */ /* 0x040fe20003f05270 */
[----:B------:R-:W-:Y:S02]  /*3e90*/  UIADD3 UR5, UPT, UPT, UR31, 0x110, URZ ;  /* 0x000001101f057890 */ /* 0x000fe4000fffe0ff */
[----:B------:R-:W-:Y:S01]  /*3ea0*/  UISETP.NE.AND UP0, UPT, UR4, 0x4, UPT ;  /* 0x000000040400788c */ /* 0x000fe2000bf05270 */
[----:B-1----:R-:W-:Y:S02]  /*3eb0*/  SEL R0, RZ, 0x1, P0 ;  /* 0x00000001ff007807 */ /* 0x002fe40000000000 */
[----:B------:R-:W-:Y:S01]  /*3ec0*/  SEL R10, R10, RZ, P0 ;  /* 0x000000ff0a0a7207 */ /* 0x000fe20000000000 */
[----:B------:R-:W-:Y:S01]  /*3ed0*/  USEL UR6, URZ, 0x1, UP0 ;  /* 0x00000001ff067887 */ /* 0x000fe20008000000 */
[----:B------:R-:W-:Y:S01]  /*3ee0*/  LOP3.LUT R9, R9, R0, RZ, 0x3c, !PT ;  /* 0x0000000009097212 */ /* 0x000fe200078e3cff */
[----:B------:R-:W-:Y:S01]  /*3ef0*/  USEL UR30, UR4, URZ, UP0 ;  /* 0x000000ff041e7287 */ /* 0x000fe20008000000 */
[----:B------:R1:W-:Y:S03]  /*3f00*/  UTCBAR [UR5], URZ ;  /* 0x000000ff050073e9 */ /* 0x0003e600080000ff */
[----:B------:R-:W-:Y:S01]  /*3f10*/  LOP3.LUT R11, R11, UR6, RZ, 0x3c, !PT ;  /* 0x000000060b0b7c12 */ /* 0x000fe2000f8e3cff */
[----:B------:R-:W-:Y:S07]  /*3f20*/  @P1 BRA `(.L_x_76) ;  /* 0xfffffff800881947 */ /* 0x000fee000383ffff */
[----:B------:R-:W2:Y:S01]  /*3f30*/  S2UR UR8, SR_CgaCtaId ;  /* 0x00000000000879c3 */ /* 0x000ea20000008800 */
[----:B------:R-:W-:Y:S01]  /*3f40*/  ELECT P0, URZ, PT ;  /* 0x0000000000ff782f */ /* 0x000fe20003800000 */
[----:B------:R-:W-:Y:S01]  /*3f50*/  IMAD.MOV.U32 R0, RZ, RZ, 0x1 ;  /* 0x00000001ff007424 */ /* 0x000fe200078e00ff */
[----:B------:R-:W-:Y:S01]  /*3f60*/  UIADD3 UR26, UPT, UPT, UR26, 0x130, URZ ;  /* 0x000001301a1a7890 */ /* 0x000fe2000fffe0ff */
[----:B------:R-:W-:Y:S01]  /*3f70*/  SHF.L.U32 R2, R11, 0x1f, RZ ;  /* 0x0000001f0b027819 */ /* 0x000fe200000006ff */
[----:B------:R-:W-:-:S03]  /*3f80*/  UMOV UR4, 0x40 ;  /* 0x0000004000047882 */ /* 0x000fc60000000000 */
[----:B------:R-:W-:Y:S01]  /*3f90*/  UVIRTCOUNT.DEALLOC.SMPOOL 0x80 ;  /* 0x000000800000784c */ /* 0x000fe20000000000 */
[----:B--2---:R-:W-:Y:S02]  /*3fa0*/  ULEA UR8, UR8, UR4, 0x18 ;  /* 0x0000000408087291 */ /* 0x004fe4000f8ec0ff */
[----:B------:R-:W-:-:S07]  /*3fb0*/  ULEA UR4, UR30, UR26, 0x3 ;  /* 0x0000001a1e047291 */ /* 0x000fce000f8e18ff */
[----:B------:R2:W-:Y:S02]  /*3fc0*/  @P0 STS.U8 [UR8+0x1c], R0 ;  /* 0x00001c00ff000988 */ /* 0x0005e40008000008 */
[----:B------:R-:W4:Y:S02]  /*3fd0*/  SYNCS.PHASECHK.TRANS64.TRYWAIT P0, [UR4], R2 ;  /* 0x00000002ff0075a7 */ /* 0x000f240008001104 */
[----:B--2-4-:R-:W-:Y:S05]  /*3fe0*/  @!P0 BRA `(.L_x_77) ;  /* 0x0000003400f08947 */ /* 0x014fea0003800000 */
.L_x_150:
[----:B------:R-:W-:-:S04]  /*3ff0*/  UIADD3 UR4, UPT, UPT, UR30, 0x1, URZ ;  /* 0x000000011e047890 */ /* 0x000fc8000fffe0ff */
[----:B------:R-:W-:-:S04]  /*4000*/  UISETP.NE.AND UP0, UPT, UR4, 0x4, UPT ;  /* 0x000000040400788c */ /* 0x000fc8000bf05270 */
[----:B------:R-:W-:Y:S02]  /*4010*/  USEL UR6, URZ, 0x1, UP0 ;  /* 0x00000001ff067887 */ /* 0x000fe40008000000 */
[----:B------:R-:W-:-:S04]  /*4020*/  USEL UR4, UR4, URZ, UP0 ;  /* 0x000000ff04047287 */ /* 0x000fc80008000000 */
[----:B-1----:R-:W-:Y:S01]  /*4030*/  ULEA UR5, UR4, UR26, 0x3 ;  /* 0x0000001a04057291 */ /* 0x002fe2000f8e18ff */
[----:B--2---:R-:W-:-:S04]  /*4040*/  LOP3.LUT R2, R11, UR6, RZ, 0x3c, !PT ;  /* 0x000000060b027c12 */ /* 0x004fc8000f8e3cff */
[----:B------:R-:W-:-:S04]  /*4050*/  SHF.L.U32 R3, R2, 0x1f, RZ ;  /* 0x0000001f02037819 */ /* 0x000fc800000006ff */
[----:B------:R-:W1:Y:S02]  /*4060*/  SYNCS.PHASECHK.TRANS64.TRYWAIT P0, [UR5], R3 ;  /* 0x00000003ff0075a7 */ /* 0x000e640008001105 */
[----:B-1----:R-:W-:Y:S05]  /*4070*/  @!P0 BRA `(.L_x_78) ;  /* 0x0000003400e48947 */ /* 0x002fea0003800000 */
.L_x_152:
        /* <DEDUP_REMOVED lines=9> */
.L_x_154:
[----:B------:R-:W-:-:S04]  /*4110*/  UIADD3 UR4, UPT, UPT, UR4, 0x1, URZ ;  /* 0x0000000104047890 */ /* 0x000fc8000fffe0ff */
[----:B------:R-:W-:-:S04]  /*4120*/  UISETP.NE.AND UP0, UPT, UR4, 0x4, UPT ;  /* 0x000000040400788c */ /* 0x000fc8000bf05270 */
[----:B------:R-:W-:Y:S02]  /*4130*/  USEL UR5, URZ, 0x1, UP0 ;  /* 0x00000001ff057887 */ /* 0x000fe40008000000 */
[----:B------:R-:W-:-:S04]  /*4140*/  USEL UR4, UR4, URZ, UP0 ;  /* 0x000000ff04047287 */ /* 0x000fc80008000000 */
[----:B------:R-:W-:Y:S01]  /*4150*/  ULEA UR4, UR4, UR26, 0x3 ;  /* 0x0000001a04047291 */ /* 0x000fe2000f8e18ff */
[----:B------:R-:W-:-:S04]  /*4160*/  LOP3.LUT R2, R2, UR5, RZ, 0x3c, !PT ;  /* 0x0000000502027c12 */ /* 0x000fc8000f8e3cff */
[----:B------:R-:W-:-:S04]  /*4170*/  SHF.L.U32 R2, R2, 0x1f, RZ ;  /* 0x0000001f02027819 */ /* 0x000fc800000006ff */
[----:B------:R-:W2:Y:S02]  /*4180*/  SYNCS.PHASECHK.TRANS64.TRYWAIT P0, [UR4], R2 ;  /* 0x00000002ff0075a7 */ /* 0x000ea40008001104 */
[----:B--2---:R-:W-:Y:S05]  /*4190*/  @!P0 BRA `(.L_x_80) ;  /* 0x0000003400cc8947 */ /* 0x004fea0003800000 */
.L_x_156:
[----:B------:R-:W-:Y:S01]  /*41a0*/  NOP ;  /* 0x0000000000007918 */ /* 0x000fe20000000000 */
[----:B-1----:R-:W1:Y:S01]  /*41b0*/  LDS R0, [UR8+0x14] ;  /* 0x00001408ff007984 */ /* 0x002e620008000800 */
[----:B------:R-:W-:Y:S01]  /*41c0*/  ULOP3.LUT UR4, UR42, 0xffff, URZ, 0xc0, !UPT ;  /* 0x0000ffff2a047892 */ /* 0x000fe2000f8ec0ff */
[----:B------:R-:W-:Y:S01]  /*41d0*/  UMOV UR5, 0xffff ;  /* 0x0000ffff00057882 */ /* 0x000fe20000000000 */
[----:B------:R-:W-:Y:S02]  /*41e0*/  UMOV UR6, 0x1 ;  /* 0x0000000100067882 */ /* 0x000fe40000000000 */
[----:B------:R-:W-:-:S04]  /*41f0*/  USHF.R.U32.HI UR4, URZ, 0x5, UR4 ;  /* 0x00000005ff047899 */ /* 0x000fc80008011604 */
[----:B------:R-:W-:Y:S02]  /*4200*/  USHF.L.U32 UR5, UR5, UR4, URZ ;  /* 0x0000000405057299 */ /* 0x000fe400080006ff */
[----:B------:R-:W-:-:S04]  /*4210*/  USHF.L.U32 UR4, UR6, UR4, URZ ;  /* 0x0000000406047299 */ /* 0x000fc800080006ff */
[----:B-1----:R-:W-:-:S04]  /*4220*/  LOP3.LUT R0, R0, UR5, RZ, 0xc0, !PT ;  /* 0x0000000500007c12 */ /* 0x002fc8000f8ec0ff */
[----:B------:R-:W-:-:S13]  /*4230*/  ISETP.NE.AND P0, PT, R0, UR5, PT ;  /* 0x0000000500007c0c */ /* 0x000fda000bf05270 */
[----:B------:R-:W-:Y:S05]  /*4240*/  @P0 BRA `(.L_x_81) ;  /* 0x0000000000580947 */ /* 0x000fea0003800000 */
[----:B------:R-:W1:Y:S02]  /*4250*/  LDS R0, [UR8+0x18] ;  /* 0x00001808ff007984 */ /* 0x000e640008000800 */
[----:B-1----:R-:W-:-:S04]  /*4260*/  LOP3.LUT R0, R0, UR4, RZ, 0xc0, !PT ;  /* 0x0000000400007c12 */ /* 0x002fc8000f8ec0ff */
[----:B------:R-:W-:-:S13]  /*4270*/  ISETP.NE.AND P0, PT, R0, UR4, PT ;  /* 0x0000000400007c0c */ /* 0x000fda000bf05270 */
[----:B------:R-:W-:Y:S05]  /*4280*/  @P0 BRA `(.L_x_82) ;  /* 0x00000000003c0947 */ /* 0x000fea0003800000 */
[----:B------:R-:W1:Y:S01]  /*4290*/  S2R R2, SR_LANEID ;  /* 0x0000000000027919 */ /* 0x000e620000000000 */
[----:B------:R-:W-:-:S06]  /*42a0*/  ULOP3.LUT UR5, URZ, UR5, URZ, 0x33, !UPT ;  /* 0x00000005ff057292 */ /* 0x000fcc000f8e33ff */
[----:B------:R-:W-:-:S04]  /*42b0*/  IMAD.U32 R0, RZ, RZ, UR5 ;  /* 0x00000005ff007e24 */ /* 0x000fc8000f8e00ff */
[----:B------:R2:W4:Y:S02]  /*42c0*/  REDUX UR7, R0 ;  /* 0x00000000000773c4 */ /* 0x0005240000000000 */
[----:B------:R1:W-:Y:S01]  /*42d0*/  UTCATOMSWS.AND URZ, UR5 ;  /* 0x0000000500ff79e3 */ /* 0x0003e20008000000 */
[----:B--2---:R-:W-:Y:S01]  /*42e0*/  LOP3.LUT R0, RZ, UR4, RZ, 0x33, !PT ;  /* 0x00000004ff007c12 */ /* 0x004fe2000f8e33ff */
[----:B------:R-:W-:Y:S02]  /*42f0*/  VOTEU.ANY UR4, UPT, PT ;  /* 0x0000000000047886 */ /* 0x000fe400038e0100 */
[----:B------:R-:W-:Y:S02]  /*4300*/  UFLO.U32 UR4, UR4 ;  /* 0x00000004000472bd */ /* 0x000fe400080e0000 */
[----:B------:R-:W2:Y:S04]  /*4310*/  REDUX UR6, R0 ;  /* 0x00000000000673c4 */ /* 0x000ea80000000000 */
[----:B-1----:R-:W-:-:S02]  /*4320*/  ISETP.EQ.U32.AND P0, PT, R2, UR4, PT ;  /* 0x0000000402007c0c */ /* 0x002fc4000bf02070 */
[----:B----4-:R-:W-:-:S11]  /*4330*/  MOV R2, UR7 ;  /* 0x0000000700027c02 */ /* 0x010fd60008000f00 */
[----:B------:R1:W-:Y:S01]  /*4340*/  @P0 ATOMS.AND RZ, [UR8+0x14], R2 ;  /* 0x00001402ffff098c */ /* 0x0003e2000a800008 */
[----:B--2---:R-:W-:-:S05]  /*4350*/  IMAD.U32 R0, RZ, RZ, UR6 ;  /* 0x00000006ff007e24 */ /* 0x004fca000f8e00ff */
[----:B------:R1:W-:Y:S01]  /*4360*/  @P0 ATOMS.AND RZ, [UR8+0x18], R0 ;  /* 0x00001800ffff098c */ /* 0x0003e2000a800008 */
[----:B------:R-:W-:Y:S05]  /*4370*/  BRA `(.L_x_83) ;  /* 0x0000000000147947 */ /* 0x000fea0003800000 */
.L_x_82:
[----:B------:R-:W-:Y:S02]  /*4380*/  MOV R2, 0x43a0 ;  /* 0x000043a000027802 */ /* 0x000fe40000000f00 */
[----:B---3-5:R-:W-:Y:S05]  /*4390*/  CALL.REL.NOINC `($__internal_0_$__cuda_sm10x_tcgen05_guardrail_trap_col_being_dealloced_not_returned_by_alloc) ;  /* 0x0000003400e87944 */ /* 0x028fea0003c00000 */
[----:B------:R-:W-:Y:S05]  /*43a0*/  BRA `(.L_x_83) ;  /* 0x0000000000087947 */ /* 0x000fea0003800000 */
.L_x_81:
[----:B------:R-:W-:Y:S02]  /*43b0*/  MOV R2, 0x43d0 ;  /* 0x000043d000027802 */ /* 0x000fe40000000f00 */
[----:B---3-5:R-:W-:Y:S05]  /*43c0*/  CALL.REL.NOINC `($__internal_2_$__cuda_sm10x_tcgen05_guardrail_trap_unallocated_columns_being_dealloced) ;  /* 0x0000003400f47944 */ /* 0x028fea0003c00000 */
.L_x_83:
[----:B------:R-:W-:Y:S01]  /*43d0*/  NOP ;  /* 0x0000000000007918 */ /* 0x000fe20000000000 */
[----:B------:R-:W-:Y:S05]  /*43e0*/  EXIT ;  /* 0x000000000000794d */ /* 0x000fea0003800000 */
.L_x_65:
[----:B------:R-:W-:-:S09]  /*43f0*/  UISETP.NE.OR UP0, UPT, UR18, 0x3, !UP3 ;  /* 0x000000031200788c */ /* 0x000fd2000df05670 */
[----:B------:R-:W-:Y:S05]  /*4400*/  BRA.U UP0, `(.L_x_84) ;  /* 0x0000000d00347547 */ /* 0x000fea000b800000 */
[----:B------:R-:W2:Y:S01]  /*4410*/  LDCU.64 UR4, c[0x0][0x888] ;  /* 0x00011100ff0477ac */ /* 0x000ea20008000a00 */
[----:B------:R-:W3:Y:S01]  /*4420*/  LDC.64 R12, c[0x0][0x348] ;  /* 0x0000d200ff0c7b82 */ /* 0x000ee20000000a00 */
[----:B------:R-:W-:Y:S02]  /*4430*/  HFMA2 R9, -RZ, RZ, 0, 0 ;  /* 0x00000000ff097431 */ /* 0x000fe400000001ff */
[----:B------:R-:W-:Y:S01]  /*4440*/  IMAD.MOV.U32 R11, RZ, RZ, 0x1 ;  /* 0x00000001ff0b7424 */ /* 0x000fe200078e00ff */
[----:B------:R-:W4:Y:S01]  /*4450*/  LDCU UR33, c[0x0][0x370] ;  /* 0x00006e00ff2177ac */ /* 0x000f220008000800 */
[----:B------:R-:W-:Y:S01]  /*4460*/  IMAD.MOV.U32 R10, RZ, RZ, RZ ;  /* 0x000000ffff0a7224 */ /* 0x000fe200078e00ff */
[----:B------:R-:W-:Y:S01]  /*4470*/  MOV R8, 0x1000 ;  /* 0x0000100000087802 */ /* 0x000fe20000000f00 */
[----:B------:R-:W4:Y:S01]  /*4480*/  LDCU.128 UR28, c[0x0][0xb10] ;  /* 0x00016200ff1c77ac */ /* 0x000f220008000c00 */
[----:B------:R-:W1:Y:S01]  /*4490*/  LDCU UR32, c[0x0][0x374] ;  /* 0x00006e80ff2077ac */ /* 0x000e620008000800 */
[----:B------:R-:W1:Y:S01]  /*44a0*/  LDCU.64 UR26, c[0x0][0x890] ;  /* 0x00011200ff1a77ac */ /* 0x000e620008000a00 */
[----:B--2---:R-:W-:Y:S01]  /*44b0*/  UISETP.NE.U32.AND UP0, UPT, UR4, URZ, UPT ;  /* 0x000000ff0400728c */ /* 0x004fe2000bf05070 */
[----:B------:R-:W2:Y:S01]  /*44c0*/  LDCU UR16, c[0x0][0xb0c] ;  /* 0x00016180ff1077ac */ /* 0x000ea20008000800 */
[----:B------:R-:W3:Y:S01]  /*44d0*/  LDCU UR38, c[0x0][0xb20] ;  /* 0x00016400ff2677ac */ /* 0x000ee20008000800 */
[----:B------:R-:W3:Y:S01]  /*44e0*/  LDCU UR4, c[0x0][0xb30] ;  /* 0x00016600ff0477ac */ /* 0x000ee20008000800 */
[----:B------:R-:W-:Y:S01]  /*44f0*/  UMOV UR17, 0x400 ;  /* 0x0000040000117882 */ /* 0x000fe20000000000 */
[----:B----4-:R-:W-:-:S02]  /*4500*/  UIMAD.WIDE.U32 UR6, UR33, UR28, URZ ;  /* 0x0000001c210672a5 */ /* 0x010fc4000f8e00ff */
[----:B-1----:R-:W-:Y:S02]  /*4510*/  UIMAD.WIDE.U32 UR8, UR32, UR31, URZ ;  /* 0x0000001f200872a5 */ /* 0x002fe4000f8e00ff */
[----:B------:R-:W-:Y:S02]  /*4520*/  ULEA UR17, UR48, UR17, 0x18 ;  /* 0x0000001130117291 */ /* 0x000fe4000f8ec0ff */
[----:B------:R-:W-:Y:S02]  /*4530*/  UISETP.NE.AND.EX UP5, UPT, UR5, URZ, UPT, UP0 ;  /* 0x000000ff0500728c */ /* 0x000fe4000bfa5300 */
[----:B------:R-:W-:Y:S02]  /*4540*/  UISETP.NE.U32.AND UP6, UPT, UR26, URZ, UPT ;  /* 0x000000ff1a00728c */ /* 0x000fe4000bfc5070 */
[----:B------:R-:W-:Y:S02]  /*4550*/  UIADD3 UR5, UPT, UPT, UR17, 0xd0, URZ ;  /* 0x000000d011057890 */ /* 0x000fe4000fffe0ff */
[----:B------:R-:W-:Y:S01]  /*4560*/  UISETP.NE.AND UP0, UPT, UR42, 0x1, UPT ;  /* 0x000000012a00788c */ /* 0x000fe2000bf05270 */
[----:B------:R-:W-:Y:S01]  /*4570*/  UMOV UR35, UR7 ;  /* 0x0000000700237c82 */ /* 0x000fe20008000000 */
[----:B------:R-:W-:Y:S01]  /*4580*/  UMOV UR34, UR9 ;  /* 0x0000000900227c82 */ /* 0x000fe20008000000 */
[----:B------:R-:W-:-:S02]  /*4590*/  USEL UR37, URZ, 0x1, UP4 ;  /* 0x00000001ff257887 */ /* 0x000fc4000a000000 */
[----:B--2---:R-:W-:Y:S02]  /*45a0*/  UISETP.NE.AND UP0, UPT, UR16, 0x1, UPT ;  /* 0x000000011000788c */ /* 0x004fe4000bf05270 */
[----:B------:R-:W-:Y:S02]  /*45b0*/  UPLOP3.LUT UP4, UPT, UPT, UPT, UPT, 0x40, 0x4 ;  /* 0x000000000004789c */ /* 0x000fe40003f8e870 */
[----:B------:R-:W-:Y:S01]  /*45c0*/  UISETP.GE.AND UP2, UPT, UR42, 0x1, UPT ;  /* 0x000000012a00788c */ /* 0x000fe2000bf46270 */
[----:B------:R-:W1:Y:S01]  /*45d0*/  LDCU.64 UR14, c[0x0][0xb28] ;  /* 0x00016500ff0e77ac */ /* 0x000e620008000a00 */
[----:B------:R-:W-:Y:S02]  /*45e0*/  UISETP.NE.AND.EX UP6, UPT, UR27, URZ, UPT, UP6 ;  /* 0x000000ff1b00728c */ /* 0x000fe4000bfc5360 */
[----:B------:R-:W-:Y:S02]  /*45f0*/  UPRMT UR48, UR48, 0x654, UR5 ;  /* 0x0000065430307896 */ /* 0x000fe40008000005 */
[----:B------:R-:W-:-:S02]  /*4600*/  USHF.R.U32.HI UR35, URZ, UR29, UR35 ;  /* 0x0000001dff237299 */ /* 0x000fc40008011623 */
[----:B---3--:R-:W-:Y:S02]  /*4610*/  USHF.R.U32.HI UR34, URZ, UR38, UR34 ;  /* 0x00000026ff227299 */ /* 0x008fe40008011622 */
[----:B------:R-:W-:Y:S02]  /*4620*/  UISETP.NE.AND UP0, UPT, UR30, 0x1, UPT ;  /* 0x000000011e00788c */ /* 0x000fe4000bf05270 */
[----:B------:R-:W-:-:S11]  /*4630*/  UISETP.NE.AND UP3, UPT, UR4, 0x1, UPT ;  /* 0x000000010400788c */ /* 0x000fd6000bf65270 */
.L_x_92:
[C---:B------:R-:W-:Y:S02]  /*4640*/  LEA R3, R10.reuse, UR17, 0x3 ;  /* 0x000000110a037c11 */ /* 0x040fe4000f8e18ff */
[----:B------:R-:W-:Y:S02]  /*4650*/  SHF.L.U32 R0, R9, 0x1f, RZ ;  /* 0x0000001f09007819 */ /* 0x000fe400000006ff */
[----:B------:R-:W-:Y:S02]  /*4660*/  LEA R4, R10, UR17, 0x4 ;  /* 0x000000110a047c11 */ /* 0x000fe4000f8e20ff */
[----:B--2---:R-:W2:Y:S02]  /*4670*/  SYNCS.PHASECHK.TRANS64.TRYWAIT P0, [R3+URZ+0xf0], R0 ;  /* 0x0000f000030075a7 */ /* 0x004ea400080011ff */
[----:B--2---:R-:W-:Y:S05]  /*4680*/  @!P0 BRA `(.L_x_85) ;  /* 0x0000003000a88947 */ /* 0x004fea0003800000 */
.L_x_157:
[----:B------:R-:W3:Y:S01]  /*4690*/  LDS.128 R4, [R4+0x180] ;  /* 0x0001800004047984 */ /* 0x000ee20000000c00 */
[----:B------:R-:W-:Y:S01]  /*46a0*/  UISETP.GE.AND UP0, UPT, UR42, 0x1, UPT ;  /* 0x000000012a00788c */ /* 0x000fe2000bf06270 */
[----:B------:R-:W-:Y:S01]  /*46b0*/  @!PT LDS RZ, [RZ] ;  /* 0x00000000fffff984 */ /* 0x000fe20000000800 */
[----:B------:R-:W-:Y:S01]  /*46c0*/  @!PT LDS RZ, [RZ] ;  /* 0x00000000fffff984 */ /* 0x000fe20000000800 */
[----:B------:R-:W-:Y:S01]  /*46d0*/  @!PT LDS RZ, [RZ] ;  /* 0x00000000fffff984 */ /* 0x000fe20000000800 */
[----:B------:R-:W-:Y:S01]  /*46e0*/  @!PT LDS RZ, [RZ] ;  /* 0x00000000fffff984 */ /* 0x000fe20000000800 */
[----:B------:R4:W-:Y:S06]  /*46f0*/  MEMBAR.ALL.CTA ;  /* 0x0000000000007992 */ /* 0x0009ec0000008000 */
[----:B----4-:R-:W4:Y:S01]  /*4700*/  FENCE.VIEW.ASYNC.S ;  /* 0x00000000000073c6 */ /* 0x010f220000000000 */
[----:B---3--:R-:W-:Y:S11]  /*4710*/  LOP3.LUT P0, RZ, R6, 0x1, RZ, 0xc0, !PT ;  /* 0x0000000106ff7812 */ /* 0x008ff6000780c0ff */
[----:B------:R-:W-:Y:S02]  /*4720*/  @!UPT UIADD3 URZ, UPT, UPT, URZ, URZ, URZ ;  /* 0x000000fffffff290 */ /* 0x000fe4000fffe0ff */
[----:B----4-:R-:W-:Y:S01]  /*4730*/  VOTEU.ANY UP2, P0 ;  /* 0x0000000000ff7886 */ /* 0x010fe20000040100 */
[----:B------:R-:W-:Y:S11]  /*4740*/  PLOP3.LUT P0, PT, PT, PT, UP2, 0x80, 0x8 ;  /* 0x000000000008781c */ /* 0x000ff60003f0f028 */
[----:B------:R-:W-:Y:S02]  /*4750*/  @!UPT UIADD3 URZ, UPT, UPT, URZ, URZ, URZ ;  /* 0x000000fffffff290 */ /* 0x000fe4000fffe0ff */
[----:B--2---:R-:W-:Y:S02]  /*4760*/  @P0 SHF.R.U32.HI R0, RZ, 0x10, R5 ;  /* 0x00000010ff000819 */ /* 0x004fe40000011605 */
[----:B------:R-:W-:Y:S02]  /*4770*/  @P0 MOV R2, R4 ;  /* 0x0000000400020202 */ /* 0x000fe40000000f00 */
[----:B------:R-:W-:Y:S01]  /*4780*/  @P0 R2UR UR4, R0 ;  /* 0x00000000000402ca */ /* 0x000fe200000e0000 */
[----:B------:R-:W-:Y:S01]  /*4790*/  VIADD R0, R3, 0x100 ;  /* 0x0000010003007836 */ /* 0x000fe20000000000 */
[----:B------:R-:W-:Y:S02]  /*47a0*/  @P0 LOP3.LUT R4, R5, 0xffff, RZ, 0xc0, !PT ;  /* 0x0000ffff05040812 */ /* 0x000fe400078ec0ff */
[----:B------:R-:W-:Y:S02]  /*47b0*/  @P0 R2UR UR6, R2 ;  /* 0x00000000020602ca */ /* 0x000fe400000e0000 */
[----:B------:R-:W-:Y:S02]  /*47c0*/  PRMT R0, RZ, 0x654, R0 ;  /* 0x00000654ff007816 */ /* 0x000fe40000000000 */
[----:B------:R-:W-:Y:S02]  /*47d0*/  @P0 R2UR UR5, R4 ;  /* 0x00000000040502ca */ /* 0x000fe400000e0000 */
[----:B------:R2:W-:Y:S03]  /*47e0*/  SYNCS.ARRIVE.TRANS64.RED.A1T0 RZ, [R0+URZ], RZ ;  /* 0x000000ff00ff79a7 */ /* 0x0005e600081004ff */
[----:B------:R-:W-:Y:S04]  /*47f0*/  @UP2 UMOV UR25, UR4 ;  /* 0x0000000400192c82 */ /* 0x000fe80008000000 */
[----:B------:R-:W-:Y:S04]  /*4800*/  @UP2 UMOV UR13, UR6 ;  /* 0x00000006000d2c82 */ /* 0x000fe80008000000 */
[----:B------:R-:W-:Y:S01]  /*4810*/  @UP2 UMOV UR7, UR5 ;  /* 0x0000000500072c82 */ /* 0x000fe20008000000 */
[----:B------:R-:W-:Y:S05]  /*4820*/  BRA.U !UP0, `(.L_x_86) ;  /* 0x0000000108c07547 */ /* 0x000fea000b800000 */
[----:B------:R-:W-:Y:S02]  /*4830*/  UIMAD.WIDE.U32 UR10, UR7, UR31, URZ ;  /* 0x0000001f070a72a5 */ /* 0x000fe4000f8e00ff */
[----:B------:R-:W-:Y:S02]  /*4840*/  UP2UR UR12, UPR, URZ, 0x4 ;  /* 0x00000004ff0c7883 */ /* 0x000fe40008000000 */
[----:B------:R-:W-:Y:S02]  /*4850*/  UISETP.NE.AND UP2, UPT, UR30, 0x1, UPT ;  /* 0x000000011e00788c */ /* 0x000fe4000bf45270 */
[----:B------:R-:W-:Y:S02]  /*4860*/  UIMAD.WIDE.U32 UR18, UR13, UR28, URZ ;  /* 0x0000001c0d1272a5 */ /* 0x000fe4000f8e00ff */
[----:B------:R-:W-:Y:S02]  /*4870*/  USEL UR4, UR32, UR34, !UP2 ;  /* 0x0000002220047287 */ /* 0x000fe4000d000000 */
[----:B------:R-:W-:Y:S02]  /*4880*/  UISETP.NE.AND UP0, UPT, UR16, 0x1, UPT ;  /* 0x000000011000788c */ /* 0x000fe4000bf05270 */
[----:B------:R-:W-:Y:S02]  /*4890*/  UP2UR UR24, UPR, URZ, 0x2 ;  /* 0x00000002ff187883 */ /* 0x000fe40008000000 */
[----:B------:R-:W-:Y:S02]  /*48a0*/  UISETP.NE.AND UP1, UPT, UR42, 0x1, UPT ;  /* 0x000000012a00788c */ /* 0x000fe4000bf25270 */
[----:B-1----:R-:W-:Y:S02]  /*48b0*/  UIMAD.WIDE.U32 UR20, UR4, UR14, URZ ;  /* 0x0000000e041472a5 */ /* 0x002fe4000f8e00ff */
[----:B------:R-:W-:Y:S01]  /*48c0*/  USEL UR8, UR33, UR35, !UP0 ;  /* 0x0000002321087287 */ /* 0x000fe2000c000000 */
[----:B------:R-:W-:Y:S02]  /*48d0*/  UMOV UR5, UR11 ;  /* 0x0000000b00057c82 */ /* 0x000fe40008000000 */
[----:B------:R-:W-:Y:S02]  /*48e0*/  USHF.R.U32.HI UR6, URZ, UR38, UR5 ;  /* 0x00000026ff067299 */ /* 0x000fe40008011605 */
[----:B------:R-:W-:Y:S02]  /*48f0*/  UIMAD.WIDE.U32 UR22, UR8, UR14, URZ ;  /* 0x0000000e081672a5 */ /* 0x000fe4000f8e00ff */
[----:B------:R-:W-:Y:S02]  /*4900*/  USEL UR6, UR7, UR6, !UP2 ;  /* 0x0000000607067287 */ /* 0x000fe4000d000000 */
[----:B------:R-:W-:Y:S02]  /*4910*/  UISETP.NE.AND UP2, UPT, UR12, URZ, UPT ;  /* 0x000000ff0c00728c */ /* 0x000fe4000bf45270 */
[----:B------:R-:W-:Y:S01]  /*4920*/  UIMAD.WIDE.U32 UR10, UR6, UR14, URZ ;  /* 0x0000000e060a72a5 */ /* 0x000fe2000f8e00ff */
[----:B------:R-:W-:Y:S02]  /*4930*/  UMOV UR5, UR19 ;  /* 0x0000001300057c82 */ /* 0x000fe40008000000 */
[----:B------:R-:W-:Y:S03]  /*4940*/  USHF.R.U32.HI UR9, URZ, UR29, UR5 ;  /* 0x0000001dff097299 */ /* 0x000fe60008011605 */
[----:B------:R-:W-:Y:S02]  /*4950*/  UMOV UR5, UR21 ;  /* 0x0000001500057c82 */ /* 0x000fe40008000000 */
[----:B------:R-:W-:Y:S03]  /*4960*/  @UP1 USHF.R.U32.HI UR4, URZ, UR15, UR5 ;  /* 0x0000000fff041299 */ /* 0x000fe60008011605 */
[----:B------:R-:W-:Y:S01]  /*4970*/  UMOV UR5, UR23 ;  /* 0x0000001700057c82 */ /* 0x000fe20008000000 */
[----:B------:R-:W-:Y:S02]  /*4980*/  UIMAD UR4, UR42, UR4, URZ ;  /* 0x000000042a0472a4 */ /* 0x000fe4000f8e02ff */
[----:B------:R-:W-:Y:S02]  /*4990*/  @UP1 USHF.R.U32.HI UR8, URZ, UR15, UR5 ;  /* 0x0000000fff081299 */ /* 0x000fe40008011605 */
[----:B------:R-:W-:Y:S02]  /*49a0*/  USEL UR5, UR13, UR9, !UP0 ;  /* 0x000000090d057287 */ /* 0x000fe4000c000000 */
[----:B------:R-:W-:Y:S02]  /*49b0*/  UIMAD UR9, UR42, UR8, URZ ;  /* 0x000000082a0972a4 */ /* 0x000fe4000f8e02ff */
[----:B------:R-:W-:Y:S03]  /*49c0*/  UISETP.GE.AND UP0, UPT, UR6, UR4, UPT ;  /* 0x000000040600728c */ /* 0x000fe6000bf06270 */
[----:B------:R-:W-:Y:S01]  /*49d0*/  UMOV UR4, UR11 ;  /* 0x0000000b00047c82 */ /* 0x000fe20008000000 */
[----:B------:R-:W-:Y:S02]  /*49e0*/  UISETP.GE.OR UP0, UPT, UR5, UR9, UP0 ;  /* 0x000000090500728c */ /* 0x000fe40008706670 */
[----:B------:R-:W-:Y:S02]  /*49f0*/  USHF.R.U32.HI UR4, URZ, UR15, UR4 ;  /* 0x0000000fff047299 */ /* 0x000fe40008011604 */
[----:B------:R-:W-:Y:S02]  /*4a00*/  UIMAD.WIDE.U32 UR10, UR5, UR14, URZ ;  /* 0x0000000e050a72a5 */ /* 0x000fe4000f8e00ff */
[----:B------:R-:W-:Y:S04]  /*4a10*/  USEL UR12, UR6, UR4, !UP1 ;  /* 0x00000004060c7287 */ /* 0x000fe8000c800000 */
[----:B------:R-:W-:Y:S01]  /*4a20*/  UIADD3 UR9, UPT, UPT, -UR12, URZ, URZ ;  /* 0x000000ff0c097290 */ /* 0x000fe2000fffe1ff */
[----:B------:R-:W-:Y:S02]  /*4a30*/  @!UP0 UMOV UR4, UR11 ;  /* 0x0000000b00048c82 */ /* 0x000fe40008000000 */
[----:B------:R-:W-:Y:S02]  /*4a40*/  @!UP0 USHF.R.U32.HI UR4, URZ, UR15, UR4 ;  /* 0x0000000fff048299 */ /* 0x000fe40008011604 */
[----:B------:R-:W-:Y:S02]  /*4a50*/  UIMAD UR9, UR42, UR9, UR6 ;  /* 0x000000092a0972a4 */ /* 0x000fe4000f8e0206 */
[----:B------:R-:W-:Y:S02]  /*4a60*/  @!UP0 USEL UR4, UR5, UR4, !UP1 ;  /* 0x0000000405048287 */ /* 0x000fe4000c800000 */
[----:B------:R-:W-:Y:S02]  /*4a70*/  UISETP.NE.AND UP1, UPT, UR24, URZ, UPT ;  /* 0x000000ff1800728c */ /* 0x000fe4000bf25270 */
[----:B------:R-:W-:Y:S02]  /*4a80*/  @!UP0 UIMAD UR9, UR8, UR9, UR4 ;  /* 0x00000009080982a4 */ /* 0x000fe4000f8e0204 */
[----:B------:R-:W-:Y:S02]  /*4a90*/  @!UP0 UIADD3 UR10, UPT, UPT, UR12, -UR4, URZ ;  /* 0x800000040c0a8290 */ /* 0x000fe4000fffe0ff */
[----:B------:R-:W-:Y:S02]  /*4aa0*/  UIADD3 UR4, UPT, UPT, -UR5, URZ, URZ ;  /* 0x000000ff05047290 */ /* 0x000fe4000fffe1ff */
[----:B------:R-:W-:Y:S02]  /*4ab0*/  UIADD3 UR8, UPT, UPT, -UR6, URZ, URZ ;  /* 0x000000ff06087290 */ /* 0x000fe4000fffe1ff */
[----:B------:R-:W-:Y:S02]  /*4ac0*/  @!UP0 UIMAD UR6, UR10, UR42, UR5 ;  /* 0x0000002a0a0682a4 */ /* 0x000fe4000f8e0205 */
[----:B------:R-:W-:Y:S02]  /*4ad0*/  UIMAD UR13, UR16, UR4, UR13 ;  /* 0x00000004100d72a4 */ /* 0x000fe4000f8e020d */
[----:B------:R-:W-:Y:S01]  /*4ae0*/  UIMAD UR7, UR30, UR8, UR7 ;  /* 0x000000081e0772a4 */ /* 0x000fe2000f8e0207 */
[----:B------:R-:W-:Y:S02]  /*4af0*/  @!UP0 UMOV UR5, UR9 ;  /* 0x0000000900058c82 */ /* 0x000fe40008000000 */
[----:B------:R-:W-:Y:S02]  /*4b00*/  UIMAD UR13, UR5, UR16, UR13 ;  /* 0x00000010050d72a4 */ /* 0x000fe4000f8e020d */
[----:B------:R-:W-:Y:S11]  /*4b10*/  UIMAD UR7, UR6, UR30, UR7 ;  /* 0x0000001e060772a4 */ /* 0x000ff6000f8e0207 */
[----:B------:R-:W-:Y:S01]  /*4b20*/  @!UPT UIADD3 URZ, UPT, UPT, URZ, URZ, URZ ;  /* 0x000000fffffff290 */ /* 0x000fe2000fffe0ff */
.L_x_86:
[----:B------:R-:W3:Y:S01]  /*4b30*/  @!UP3 LDCU.128 UR20, c[0x0][0xb10] ;  /* 0x00016200ff14b7ac */ /* 0x000ee20008000c00 */
[----:B------:R-:W-:Y:S02]  /*4b40*/  ISETP.NE.U32.AND P0, PT, RZ, UR26, PT ;  /* 0x0000001aff007c0c */ /* 0x000fe4000bf05070 */
[----:B------:R-:W-:Y:S02]  /*4b50*/  SHF.L.U32 R2, R11, 0x1f, RZ ;  /* 0x0000001f0b027819 */ /* 0x000fe400000006ff */
[----:B------:R-:W-:Y:S01]  /*4b60*/  ISETP.NE.AND.EX P0, PT, RZ, UR27, PT, P0 ;  /* 0x0000001bff007c0c */ /* 0x000fe2000bf05300 */
[----:B------:R-:W4:Y:S01]  /*4b70*/  @!UP3 LDCU UR5, c[0x0][0xb0c] ;  /* 0x00016180ff05b7ac */ /* 0x000f220008000800 */
[----:B---3--:R-:W-:Y:S07]  /*4b80*/  UIMAD.WIDE.U32 UR8, UR13, UR20, URZ ;  /* 0x000000140d0872a5 */ /* 0x008fee000f8e00ff */
[----:B------:R-:W-:Y:S01]  /*4b90*/  @!UP3 UMOV UR4, UR9 ;  /* 0x000000090004bc82 */ /* 0x000fe20008000000 */
[----:B----4-:R-:W-:Y:S02]  /*4ba0*/  @!UP3 UISETP.NE.AND UP0, UPT, UR5, 0x1, UPT ;  /* 0x000000010500b88c */ /* 0x010fe4000bf05270 */
[----:B------:R-:W-:Y:S02]  /*4bb0*/  @!UP3 USHF.R.U32.HI UR4, URZ, UR21, UR4 ;  /* 0x00000015ff04b299 */ /* 0x000fe40008011604 */
[----:B------:R-:W-:Y:S02]  /*4bc0*/  UIMAD.WIDE.U32 UR8, UR7, UR23, URZ ;  /* 0x00000017070872a5 */ /* 0x000fe4000f8e00ff */
[----:B------:R-:W-:Y:S02]  /*4bd0*/  @!UP3 USEL UR10, UR13, UR4, !UP0 ;  /* 0x000000040d0ab287 */ /* 0x000fe4000c000000 */
[----:B------:R-:W-:Y:S03]  /*4be0*/  @!UP3 UISETP.NE.AND UP0, UPT, UR22, 0x1, UPT ;  /* 0x000000011600b88c */ /* 0x000fe6000bf05270 */
[----:B------:R-:W-:Y:S02]  /*4bf0*/  @!UP3 UMOV UR6, UR9 ;  /* 0x000000090006bc82 */ /* 0x000fe40008000000 */
[----:B------:R-:W3:Y:S02]  /*4c00*/  @!UP3 LDCU UR4, c[0x0][0xb20] ;  /* 0x00016400ff04b7ac */ /* 0x000ee40008000800 */
[----:B---3--:R-:W-:Y:S04]  /*4c10*/  @!UP3 USHF.R.U32.HI UR6, URZ, UR4, UR6 ;  /* 0x00000004ff06b299 */ /* 0x008fe80008011606 */
[----:B------:R-:W-:Y:S04]  /*4c20*/  @!UP3 USEL UR6, UR7, UR6, !UP0 ;  /* 0x000000060706b287 */ /* 0x000fe8000c000000 */
[----:B------:R-:W-:Y:S02]  /*4c30*/  @!UP3 UIADD3 UR4, UPT, UPT, -UR10, UR6, URZ ;  /* 0x000000060a04b290 */ /* 0x000fe4000fffe1ff */
[----:B------:R-:W-:Y:S02]  /*4c40*/  @!UP3 UIADD3 UR6, UPT, UPT, UR10, -UR6, URZ ;  /* 0x800000060a06b290 */ /* 0x000fe4000fffe0ff */
[----:B------:R-:W-:Y:S02]  /*4c50*/  @!UP3 UIMAD UR13, UR4, UR5, UR13 ;  /* 0x00000005040db2a4 */ /* 0x000fe4000f8e020d */
[----:B------:R-:W-:Y:S01]  /*4c60*/  @!UP3 UIMAD UR7, UR6, UR22, UR7 ;  /* 0x000000160607b2a4 */ /* 0x000fe2000f8e0207 */
[----:B------:R-:W-:Y:S11]  /*4c70*/  BRA.U UP4, `(.L_x_87) ;  /* 0x0000000104107547 */ /* 0x000ff6000b800000 */
[----:B------:R-:W-:Y:S04]  /*4c80*/  MOV R3, UR37 ;  /* 0x0000002500037c02 */ /* 0x000fe80008000f00 */
[----:B------:R-:W-:Y:S04]  /*4c90*/  SHF.L.U32 R3, R3, 0x1f, RZ ;  /* 0x0000001f03037819 */ /* 0x000fe800000006ff */
[----:B------:R-:W3:Y:S02]  /*4ca0*/  SYNCS.PHASECHK.TRANS64.TRYWAIT P1, [UR17+0xe8], R3 ;  /* 0x0000e803ff0075a7 */ /* 0x000ee40008021111 */
[----:B---3--:R-:W-:Y:S05]  /*4cb0*/  @!P1 BRA `(.L_x_88) ;  /* 0x0000002c00309947 */ /* 0x008fea0003800000 */
.L_x_87:
[----:B------:R-:W-:Y:S05]  /*4cc0*/  BRA.U !UP6, `(.L_x_89) ;  /* 0x000000010e387547 */ /* 0x000fea000b800000 */
[----:B------:R-:W-:Y:S01]  /*4cd0*/  UPLOP3.LUT UP1, UPT, UPT, UPT, UP5, 0x80, 0x8 ;  /* 0x000000000008789c */ /* 0x000fe20003f2f050 */
[----:B--2---:R-:W-:Y:S01]  /*4ce0*/  HFMA2 R0, -RZ, RZ, 0, 5.9604644775390625e-08 ;  /* 0x00000001ff007431 */ /* 0x004fe200000001ff */
[----:B------:R-:W2:Y:S01]  /*4cf0*/  LDCU.64 UR8, c[0x0][0x358] ;  /* 0x00006b00ff0877ac */ /* 0x000ea20008000a00 */
[----:B------:R-:W-:Y:S03]  /*4d00*/  IMAD.MOV.U32 R80, RZ, RZ, 0x1 ;  /* 0x00000001ff507424 */ /* 0x000fe600078e00ff */
[----:B------:R-:W-:Y:S05]  /*4d10*/  PLOP3.LUT P1, PT, PT, PT, UP1, 0x80, 0x8 ;  /* 0x000000000008781c */ /* 0x000fea0003f2f018 */
[----:B------:R-:W3:Y:S01]  /*4d20*/  @UP1 LDCU.64 UR4, c[0x0][0x888] ;  /* 0x00011100ff0417ac */ /* 0x000ee20008000a00 */
[----:B------:R-:W-:Y:S07]  /*4d30*/  @UP1 UIMAD UR6, UR36, UR26, URZ ;  /* 0x0000001a240612a4 */ /* 0x000fee000f8e02ff */
[----:B------:R-:W-:Y:S01]  /*4d40*/  @!P1 PRMT R80, R0, 0x7610, R80 ;  /* 0x0000761000509816 */ /* 0x000fe20000000050 */
[----:B---3--:R-:W-:Y:S06]  /*4d50*/  @UP1 UIMAD.WIDE UR4, UR6, 0x4, UR4 ;  /* 0x00000004060418a5 */ /* 0x008fec000f8e0204 */
[----:B------:R-:W-:Y:S01]  /*4d60*/  IMAD.U32 R4, RZ, RZ, UR4 ;  /* 0x00000004ff047e24 */ /* 0x000fe2000f8e00ff */
[----:B------:R-:W-:Y:S04]  /*4d70*/  MOV R5, UR5 ;  /* 0x0000000500057c02 */ /* 0x000fe80008000f00 */
[----:B------:R-:W3:Y:S01]  /*4d80*/  @!UP1 LDCU UR4, c[0x0][0x880] ;  /* 0x00011000ff0497ac */ /* 0x000ee20008000800 */
[----:B--2--5:R4:W5:Y:S02]  /*4d90*/  @P1 LDG.E R39, desc[UR8][R4.64] ;  /* 0x0000000804271981 */ /* 0x024964000c1e1900 */
[----:B---34-:R-:W-:Y:S07]  /*4da0*/  @!P1 IMAD.U32 R39, RZ, RZ, UR4 ;  /* 0x00000004ff279e24 */ /* 0x018fee000f8e00ff */
.L_x_89:
[----:B-----5:R-:W-:Y:S01]  /*4db0*/  @!P0 ISETP.EQ.AND P2, PT, R39, RZ, PT ;  /* 0x000000ff2700820c */ /* 0x020fe20003f42270 */
[----:B------:R-:W-:Y:S01]  /*4dc0*/  @!UPT UIADD3 URZ, UPT, UPT, URZ, URZ, URZ ;  /* 0x000000fffffff290 */ /* 0x000fe2000fffe0ff */
[----:B------:R-:W-:Y:S11]  /*4dd0*/  @!P0 BRA `(.L_x_90) ;  /* 0x0000000000148947 */ /* 0x000ff60003800000 */
[----:B------:R-:W-:Y:S02]  /*4de0*/  LOP3.LUT P0, RZ, R80, 0xff, RZ, 0xc0, !PT ;  /* 0x000000ff50ff7812 */ /* 0x000fe4000780c0ff */
[----:B------:R-:W-:Y:S04]  /*4df0*/  PLOP3.LUT P2, PT, PT, PT, UP1, 0x80, 0x8 ;  /* 0x000000000008781c */ /* 0x000fe80003f4f018 */
[----:B------:R-:W-:Y:S07]  /*4e00*/  PLOP3.LUT P2, PT, P2, PT, PT, 0x8, 0x80 ;  /* 0x000000000080781c */ /* 0x000fee000174e170 */
[----:B------:R-:W-:Y:S11]  /*4e10*/  @P0 ISETP.EQ.AND P2, PT, R39, RZ, PT ;  /* 0x000000ff2700020c */ /* 0x000ff60003f42270 */
[----:B------:R-:W-:Y:S02]  /*4e20*/  @!UPT UIADD3 URZ, UPT, UPT, URZ, URZ, URZ ;  /* 0x000000fffffff290 */ /* 0x000fe4000fffe0ff */
.L_x_90:
[----:B------:R-:W3:Y:S01]  /*4e30*/  SYNCS.PHASECHK.TRANS64.TRYWAIT P0, [UR17+0xd8], R2 ;  /* 0x0000d802ff0075a7 */ /* 0x000ee20008001111 */
[----:B------:R-:W-:Y:S02]  /*4e40*/  ELECT P1, URZ, PT ;  /* 0x0000000000ff782f */ /* 0x000fe40003820000 */
[----:B------:R-:W-:Y:S01]  /*4e50*/  IADD3 R10, PT, PT, R10, 0x1, RZ ;  /* 0x000000010a0a7810 */ /* 0x000fe20007ffe0ff */
[----:B---3--:R-:W-:Y:S10]  /*4e60*/  @!P0 BRA `(.L_x_91) ;  /* 0x0000002800dc8947 */ /* 0x008ff40003800000 */
.L_x_160:
[----:B------:R-:W-:Y:S01]  /*4e70*/  PLOP3.LUT P1, PT, P2, P1, PT, 0xf2, 0x2f ;  /* 0x00000000002f781c */ /* 0x000fe20001723e72 */
[----:B------:R-:W-:Y:S01]  /*4e80*/  UMOV UR18, 0x0 ;  /* 0x0000000000127882 */ /* 0x000fe20000000000 */
[----:B------:R-:W-:Y:S01]  /*4e90*/  UMOV UR19, 0x10000000 ;  /* 0x1000000000137882 */ /* 0x000fe20000000000 */
[----:B------:R-:W-:Y:S01]  /*4ea0*/  UMOV UR12, UR36 ;  /* 0x00000024000c7c82 */ /* 0x000fe20008000000 */
[----:B------:R-:W-:Y:S01]  /*4eb0*/  LOP3.LUT R11, R11, 0x1, RZ, 0x3c, !PT ;  /* 0x000000010b0b7812 */ /* 0x000fe200078e3cff */
[----:B------:R-:W-:Y:S01]  /*4ec0*/  UMOV UR36, UR25 ;  /* 0x0000001900247c82 */ /* 0x000fe20008000000 */
[----:B------:R-:W-:Y:S07]  /*4ed0*/  UPLOP3.LUT UP4, UPT, UPT, UPT, UPT, 0x80, 0x8 ;  /* 0x000000000008789c */ /* 0x000fee0003f8f070 */
[----:B--2---:R-:W-:Y:S01]  /*4ee0*/  @!P1 IADD3 R2, P0, PT, R12, 0x580, RZ ;  /* 0x000005800c029810 */ /* 0x004fe20007f1e0ff */
[----:B------:R-:W-:Y:S03]  /*4ef0*/  VOTEU.ALL UP0, P1 ;  /* 0x0000000000ff7886 */ /* 0x000fe60000800000 */
[----:B------:R-:W-:Y:S01]  /*4f00*/  @!P1 R2UR UR5, R2 ;  /* 0x00000000020592ca */ /* 0x000fe200000e0000 */
[----:B------:R-:W-:Y:S01]  /*4f10*/  @!P1 IMAD.X R0, RZ, RZ, R13, P0 ;  /* 0x000000ffff009224 */ /* 0x000fe200000e060d */
[----:B------:R-:W-:Y:S01]  /*4f20*/  @!UP0 USHF.L.U32 UR10, UR45, 0x6, URZ ;  /* 0x000000062d0a8899 */ /* 0x000fe200080006ff */
[----:B------:R-:W-:Y:S01]  /*4f30*/  ISETP.NE.AND P0, PT, R10, 0x2, PT ;  /* 0x000000020a00780c */ /* 0x000fe20003f05270 */
[----:B------:R-:W-:Y:S02]  /*4f40*/  @!UP0 USHF.L.U32 UR11, UR46, 0x6, URZ ;  /* 0x000000062e0b8899 */ /* 0x000fe400080006ff */
[----:B------:R-:W-:Y:S01]  /*4f50*/  @!P1 R2UR UR4, R0 ;  /* 0x00000000000492ca */ /* 0x000fe200000e0000 */
[----:B------:R-:W-:Y:S01]  /*4f60*/  @!UP0 UIADD3 UR8, UPT, UPT, UR17, 0x200, URZ ;  /* 0x0000020011088890 */ /* 0x000fe2000fffe0ff */
[----:B------:R-:W-:Y:S01]  /*4f70*/  SEL R0, RZ, 0x1, P0 ;  /* 0x00000001ff007807 */ /* 0x000fe20000000000 */
[----:B------:R-:W-:Y:S01]  /*4f80*/  @!UP0 UIADD3 UR9, UPT, UPT, UR17, 0xd0, URZ ;  /* 0x000000d011098890 */ /* 0x000fe2000fffe0ff */
[----:B------:R-:W-:Y:S01]  /*4f90*/  SEL R10, R10, RZ, P0 ;  /* 0x000000ff0a0a7207 */ /* 0x000fe20000000000 */
[----:B------:R-:W-:Y:S01]  /*4fa0*/  VOTEU.ALL UP0, P1 ;  /* 0x0000000000ff7886 */ /* 0x000fe20000800000 */
[----:B------:R-:W-:Y:S01]  /*4fb0*/  LOP3.LUT R9, R9, R0, RZ, 0x3c, !PT ;  /* 0x0000000009097212 */ /* 0x000fe200078e3cff */
[----:B------:R-:W-:Y:S01]  /*4fc0*/  IMAD.U32 R2, RZ, RZ, UR5 ;  /* 0x00000005ff027e24 */ /* 0x000fe2000f8e00ff */
[----:B------:R-:W-:Y:S02]  /*4fd0*/  UIADD3 UR45, UPT, UPT, UR7, UR60, URZ ;  /* 0x0000003c072d7290 */ /* 0x000fe4000fffe0ff */
[----:B------:R-:W-:Y:S03]  /*4fe0*/  UIADD3 UR46, UPT, UPT, UR13, UR57, URZ ;  /* 0x000000390d2e7290 */ /* 0x000fe6000fffe0ff */
[----:B------:R-:W-:Y:S01]  /*4ff0*/  IMAD.U32 R3, RZ, RZ, UR4 ;  /* 0x00000004ff037e24 */ /* 0x000fe2000f8e00ff */
[----:B------:R-:W-:Y:S04]  /*5000*/  @!P1 R2UR UR4, R2 ;  /* 0x00000000020492ca */ /* 0x000fe800000e0000 */
[----:B------:R-:W-:Y:S11]  /*5010*/  @!P1 R2UR UR5, R3 ;  /* 0x00000000030592ca */ /* 0x000ff600000e0000 */
[----:B------:R-:W-:Y:S02]  /*5020*/  @!UPT UIADD3 URZ, UPT, UPT, URZ, URZ, URZ ;  /* 0x000000fffffff290 */ /* 0x000fe4000fffe0ff */
[----:B------:R2:W-:Y:S01]  /*5030*/  @!UP0 UTMALDG.3D [UR8], [UR4], desc[UR18] ;  /* 0x00001208040085b4 */ /* 0x0005e20008011000 */
[----:B------:R2:W-:Y:S01]  /*5040*/  @!P1 SYNCS.ARRIVE.TRANS64.RED.A0TR RZ, [UR17+0xd0], R8 ;  /* 0x0000d008ffff99a7 */ /* 0x0005e20008300411 */
[----:B------:R-:W-:Y:S01]  /*5050*/  SYNCS.ARRIVE.TRANS64.RED.A1T0 RZ, [UR48], RZ ;  /* 0x000000ffffff79a7 */ /* 0x000fe20008100430 */
[----:B------:R-:W-:Y:S05]  /*5060*/  BRA.U UP2, `(.L_x_92) ;  /* 0xfffffff502747547 */ /* 0x000fea000b83ffff */
[----:B------:R-:W-:Y:S07]  /*5070*/  MOV R0, UR17 ;  /* 0x0000001100007c02 */ /* 0x000fee0008000f00 */
.L_x_93:
[----:B---3--:R-:W-:-:S04]  /*5080*/  SHF.L.U32 R2, R11, 0x1f, RZ ;  /* 0x0000001f0b027819 */ /* 0x008fc800000006ff */
[----:B------:R3:W4:Y:S03]  /*5090*/  SYNCS.PHASECHK.TRANS64.TRYWAIT P0, [R0+URZ+0xd8], R2 ;  /* 0x0000d802000075a7 */ /* 0x00072600080011ff */
[----:B----4-:R-:W-:Y:S05]  /*50a0*/  @!P0 NANOSLEEP.SYNCS 0x989680 ;  /* 0x009896800000895d */ /* 0x010fea0003900000 */
[----:B------:R-:W4:Y:S02]  /*50b0*/  @!P0 SYNCS.PHASECHK.TRANS64 P0, [R0+URZ+0xd8], R2 ;  /* 0x0000d802000085a7 */ /* 0x000f2400080010ff */
[----:B-12-4-:R-:W-:Y:S05]  /*50c0*/  @P0 EXIT ;  /* 0x000000000000094d */ /* 0x016fea0003800000 */
[----:B------:R-:W-:Y:S05]  /*50d0*/  BRA `(.L_x_93) ;  /* 0xfffffffc00e87947 */ /* 0x000fea000383ffff */
.L_x_84:
[----:B------:R-:W-:-:S06]  /*50e0*/  UISETP.GE.AND UP0, UPT, UR18, 0x4, UPT ;  /* 0x000000041200788c */ /* 0x000fcc000bf06270 */
[----:B------:R-:W-:-:S13]  /*50f0*/  PLOP3.LUT P0, PT, PT, PT, UP0, 0x80, 0x8 ;  /* 0x000000000008781c */ /* 0x000fda0003f0f008 */
[----:B-1----:R-:W-:Y:S05]  /*5100*/  @!P0 EXIT ;  /* 0x000000000000894d */ /* 0x002fea0003800000 */
[----:B------:R-:W-:Y:S01]  /*5110*/  BAR.SYNC.DEFER_BLOCKING 0x6, 0xa0 ;  /* 0x0182800000007b1d */ /* 0x000fe20000010000 */
[C---:B------:R-:W-:Y:S01]  /*5120*/  IMAD.SHL.U32 R7, R69.reuse, 0x40, RZ ;  /* 0x0000004045077824 */ /* 0x040fe200078e00ff */
[----:B------:R-:W-:Y:S01]  /*5130*/  CS2R R84, SRZ ;  /* 0x0000000000547805 */ /* 0x000fe2000001ff00 */
[C---:B------:R-:W-:Y:S01]  /*5140*/  IMAD.SHL.U32 R4, R69.reuse, 0x20, RZ ;  /* 0x0000002045047824 */ /* 0x040fe200078e00ff */
[----:B------:R-:W-:Y:S01]  /*5150*/  CS2R R82, SRZ ;  /* 0x0000000000527805 */ /* 0x000fe2000001ff00 */
[----:B------:R-:W-:Y:S01]  /*5160*/  IMAD.SHL.U32 R5, R69, 0x8, RZ ;  /* 0x0000000845057824 */ /* 0x000fe200078e00ff */
[----:B------:R-:W-:Y:S01]  /*5170*/  UMOV UR44, 0x400 ;  /* 0x00000400002c7882 */ /* 0x000fe20000000000 */
[----:B------:R-:W-:Y:S01]  /*5180*/  LOP3.LUT R6, R7, 0x180, RZ, 0xc0, !PT ;  /* 0x0000018007067812 */ /* 0x000fe200078ec0ff */
[----:B------:R-:W-:Y:S01]  /*5190*/  ULEA UR44, UR48, UR44, 0x18 ;  /* 0x0000002c302c7291 */ /* 0x000fe2000f8ec0ff */
[----:B------:R-:W-:Y:S01]  /*51a0*/  LOP3.LUT R4, R4, 0xc00, RZ, 0xc0, !PT ;  /* 0x00000c0004047812 */ /* 0x000fe200078ec0ff */
[----:B------:R-:W1:Y:S01]  /*51b0*/  LDC.64 R74, c[0x0][0x888] ;  /* 0x00022200ff4a7b82 */ /* 0x000e620000000a00 */
[----:B------:R-:W-:Y:S01]  /*51c0*/  LOP3.LUT R5, R6, 0x30, R5, 0xf8, !PT ;  /* 0x0000003006057812 */ /* 0x000fe200078ef805 */
[C---:B------:R-:W-:Y:S01]  /*51d0*/  IMAD.SHL.U32 R6, R69.reuse, 0x2, RZ ;  /* 0x0000000245067824 */ /* 0x040fe200078e00ff */
[--C-:B------:R-:W-:Y:S01]  /*51e0*/  LOP3.LUT R4, R4, 0x40, R7.reuse, 0xf8, !PT ;  /* 0x0000004004047812 */ /* 0x100fe200078ef807 */
[C---:B------:R-:W-:Y:S01]  /*51f0*/  IMAD.U32 R37, R69.reuse, 0x10000, RZ ;  /* 0x0001000045257824 */ /* 0x040fe200078e00ff */
[----:B------:R-:W-:Y:S01]  /*5200*/  UIADD3 UR4, UPT, UPT, UR44, 0x1200, URZ ;  /* 0x000012002c047890 */ /* 0x000fe2000fffe0ff */
[----:B------:R-:W-:Y:S01]  /*5210*/  IMAD.SHL.U32 R78, R69, 0x10, RZ ;  /* 0x00000010454e7824 */ /* 0x000fe200078e00ff */
[----:B------:R-:W-:Y:S01]  /*5220*/  LOP3.LUT R5, R5, 0x20, R6, 0x78, !PT ;  /* 0x0000002005057812 */ /* 0x000fe200078e7806 */
[----:B------:R-:W2:Y:S01]  /*5230*/  LDC.64 R76, c[0x0][0x890] ;  /* 0x00022400ff4c7b82 */ /* 0x000ea20000000a00 */
[----:B------:R-:W-:Y:S01]  /*5240*/  LOP3.LUT R4, R4, 0x200, R7, 0xf8, !PT ;  /* 0x0000020004047812 */ /* 0x000fe200078ef807 */
[----:B------:R-:W-:Y:S01]  /*5250*/  IMAD.MOV.U32 R36, RZ, RZ, RZ ;  /* 0x000000ffff247224 */ /* 0x000fe200078e00ff */
[----:B------:R-:W-:Y:S01]  /*5260*/  LOP3.LUT R37, R37, 0x600000, RZ, 0xc0, !PT ;  /* 0x0060000025257812 */ /* 0x000fe200078ec0ff */
[----:B------:R-:W-:Y:S01]  /*5270*/  IMAD.U32 R86, RZ, RZ, UR4 ;  /* 0x00000004ff567e24 */ /* 0x000fe2000f8e00ff */
[----:B------:R-:W-:Y:S01]  /*5280*/  LOP3.LUT R79, R4, R5, RZ, 0xfc, !PT ;  /* 0x00000005044f7212 */ /* 0x000fe200078efcff */
[----:B------:R-:W3:Y:S01]  /*5290*/  LDS R0, [UR44+0x1a0] ;  /* 0x0001a02cff007984 */ /* 0x000ee20008000800 */
[----:B------:R-:W-:Y:S01]  /*52a0*/  LOP3.LUT R78, R78, 0x20, RZ, 0xc0, !PT ;  /* 0x000000204e4e7812 */ /* 0x000fe200078ec0ff */
[----:B------:R-:W4:Y:S01]  /*52b0*/  LDC.64 R72, c[0x0][0x8b0] ;  /* 0x00022c00ff487b82 */ /* 0x000f220000000a00 */
[----:B------:R-:W1:Y:S01]  /*52c0*/  LDCU UR50, c[0x0][0x370] ;  /* 0x00006e00ff3277ac */ /* 0x000e620008000800 */
[----:B------:R-:W-:Y:S01]  /*52d0*/  VIADD R4, R79, UR44 ;  /* 0x0000002c4f047c36 */ /* 0x000fe20008000000 */
[----:B------:R-:W1:Y:S04]  /*52e0*/  LDCU.64 UR62, c[0x0][0x348] ;  /* 0x00006900ff3e77ac */ /* 0x000e680008000a00 */
[----:B------:R-:W-:Y:S01]  /*52f0*/  IADD3 R78, PT, PT, -R78, 0x200, R4 ;  /* 0x000002004e4e7810 */ /* 0x000fe20007ffe104 */
[----:B------:R-:W1:Y:S01]  /*5300*/  LDC.64 R70, c[0x0][0x8a8] ;  /* 0x00022a00ff467b82 */ /* 0x000e620000000a00 */
[----:B------:R-:W1:Y:S01]  /*5310*/  LDCU UR43, c[0x0][0xb0c] ;  /* 0x00016180ff2b77ac */ /* 0x000e620008000800 */
[----:B------:R-:W1:Y:S01]  /*5320*/  LDCU UR39, c[0x0][0xb30] ;  /* 0x00016600ff2777ac */ /* 0x000e620008000800 */
[----:B------:R-:W1:Y:S01]  /*5330*/  LDCU.64 UR58, c[0x0][0x888] ;  /* 0x00011100ff3a77ac */ /* 0x000e620008000a00 */
[----:B------:R-:W1:Y:S01]  /*5340*/  LDCU.64 UR40, c[0x0][0xb28] ;  /* 0x00016500ff2877ac */ /* 0x000e620008000a00 */
[----:B------:R-:W1:Y:S01]  /*5350*/  LDCU.128 UR52, c[0x0][0xb10] ;  /* 0x00016200ff3477ac */ /* 0x000e620008000c00 */
[----:B------:R-:W1:Y:S01]  /*5360*/  LDCU UR49, c[0x0][0x374] ;  /* 0x00006e80ff3177ac */ /* 0x000e620008000800 */
[----:B------:R-:W-:Y:S01]  /*5370*/  UIADD3 UR56, UPT, UPT, UR44, 0x200, URZ ;  /* 0x000002002c387890 */ /* 0x000fe2000fffe0ff */
[----:B---3--:R-:W-:-:S11]  /*5380*/  IMAD.IADD R37, R0, 0x1, R37 ;  /* 0x0000000100257824 */ /* 0x008fd600078e0225 */
.L_x_111:
[----:B------:R-:W-:Y:S02]  /*5390*/  LEA R3, R82, UR44, 0x3 ;  /* 0x0000002c52037c11 */ /* 0x000fe4000f8e18ff */
[----:B------:R-:W-:Y:S02]  /*53a0*/  SHF.L.U32 R0, R84, 0x1f, RZ ;  /* 0x0000001f54007819 */ /* 0x000fe400000006ff */
[----:B-1----:R-:W-:Y:S02]  /*53b0*/  LEA R4, R82, UR44, 0x4 ;  /* 0x0000002c52047c11 */ /* 0x002fe4000f8e20ff */
[----:B------:R-:W3:Y:S02]  /*53c0*/  SYNCS.PHASECHK.TRANS64.TRYWAIT P0, [R3+URZ+0xf0], R0 ;  /* 0x0000f000030075a7 */ /* 0x000ee400080011ff */
[----:B--23--:R-:W-:Y:S05]  /*53d0*/  @!P0 BRA `(.L_x_94) ;  /* 0x0000002400988947 */ /* 0x00cfea0003800000 */
.L_x_161:
[----:B------:R-:W1:Y:S01]  /*53e0*/  LDS.128 R4, [R4+0x180] ;  /* 0x0001800004047984 */ /* 0x000e620000000c00 */
[----:B------:R-:W-:Y:S01]  /*53f0*/  UISETP.GE.AND UP0, UPT, UR42, 0x1, UPT ;  /* 0x000000012a00788c */ /* 0x000fe2000bf06270 */
[----:B------:R-:W-:Y:S01]  /*5400*/  @!PT LDS RZ, [RZ] ;  /* 0x00000000fffff984 */ /* 0x000fe20000000800 */
[----:B------:R-:W-:Y:S01]  /*5410*/  @!PT LDS RZ, [RZ] ;  /* 0x00000000fffff984 */ /* 0x000fe20000000800 */
[----:B------:R-:W-:Y:S01]  /*5420*/  @!PT LDS RZ, [RZ] ;  /* 0x00000000fffff984 */ /* 0x000fe20000000800 */
[----:B------:R-:W-:Y:S01]  /*5430*/  @!PT LDS RZ, [RZ] ;  /* 0x00000000fffff984 */ /* 0x000fe20000000800 */
[----:B------:R2:W-:Y:S06]  /*5440*/  MEMBAR.ALL.CTA ;  /* 0x0000000000007992 */ /* 0x0005ec0000008000 */
[----:B--2---:R-:W2:Y:S01]  /*5450*/  FENCE.VIEW.ASYNC.S ;  /* 0x00000000000073c6 */ /* 0x004ea20000000000 */
[----:B-1----:R-:W-:Y:S11]  /*5460*/  LOP3.LUT P0, RZ, R6, 0x1, RZ, 0xc0, !PT ;  /* 0x0000000106ff7812 */ /* 0x002ff6000780c0ff */
[----:B------:R-:W-:Y:S02]  /*5470*/  @!UPT UIADD3 URZ, UPT, UPT, URZ, URZ, URZ ;  /* 0x000000fffffff290 */ /* 0x000fe4000fffe0ff */
[----:B--2---:R-:W-:Y:S01]  /*5480*/  VOTEU.ANY UP1, P0 ;  /* 0x0000000000ff7886 */ /* 0x004fe20000020100 */
[----:B------:R-:W-:Y:S01]  /*5490*/  PLOP3.LUT P0, PT, PT, PT, UP1, 0x80, 0x8 ;  /* 0x000000000008781c */ /* 0x000fe20003f0f018 */
[----:B------:R-:W-:Y:S11]  /*54a0*/  UP2UR UR47, UPR, URZ, 0x2 ;  /* 0x00000002ff2f7883 */ /* 0x000ff60008000000 */
[----:B------:R-:W-:Y:S01]  /*54b0*/  @!UPT UIADD3 URZ, UPT, UPT, URZ, URZ, URZ ;  /* 0x000000fffffff290 */ /* 0x000fe2000fffe0ff */
[----:B---3--:R-:W-:Y:S02]  /*54c0*/  @P0 SHF.R.U32.HI R0, RZ, 0x10, R5 ;  /* 0x00000010ff000819 */ /* 0x008fe40000011605 */
        /* <DEDUP_REMOVED lines=12> */
[----:B------:R-:W2:Y:S01]  /*5590*/  LDCU UR12, c[0x0][0xb20] ;  /* 0x00016400ff0c77ac */ /* 0x000ea20008000800 */
[----:B------:R-:W-:Y:S02]  /*55a0*/  UIMAD.WIDE.U32 UR4, UR49, UR55, URZ ;  /* 0x00000037310472a5 */ /* 0x000fe4000f8e00ff */
[----:B------:R-:W-:Y:S02]  /*55b0*/  UIMAD.WIDE.U32 UR6, UR50, UR52, URZ ;  /* 0x00000034320672a5 */ /* 0x000fe4000f8e00ff */
[----:B------:R-:W-:Y:S02]  /*55c0*/  UISETP.NE.AND UP0, UPT, UR54, 0x1, UPT ;  /* 0x000000013600788c */ /* 0x000fe4000bf05270 */
[----:B------:R-:W-:Y:S02]  /*55d0*/  UIMAD.WIDE.U32 UR8, UR37, UR55, URZ ;  /* 0x00000037250872a5 */ /* 0x000fe4000f8e00ff */
[----:B------:R-:W-:Y:S02]  /*55e0*/  UIMAD.WIDE.U32 UR10, UR38, UR52, URZ ;  /* 0x00000034260a72a5 */ /* 0x000fe4000f8e00ff */
[----:B------:R-:W-:Y:S02]  /*55f0*/  UISETP.NE.AND UP1, UPT, UR43, 0x1, UPT ;  /* 0x000000012b00788c */ /* 0x000fe4000bf25270 */
[----:B------:R-:W-:Y:S01]  /*5600*/  UISETP.NE.AND UP2, UPT, UR42, 0x1, UPT ;  /* 0x000000012a00788c */ /* 0x000fe2000bf45270 */
[----:B------:R-:W-:Y:S02]  /*5610*/  UMOV UR4, UR5 ;  /* 0x0000000500047c82 */ /* 0x000fe40008000000 */
[----:B--2---:R-:W-:Y:S03]  /*5620*/  USHF.R.U32.HI UR5, URZ, UR12, UR4 ;  /* 0x0000000cff057299 */ /* 0x004fe60008011604 */
[----:B------:R-:W-:Y:S02]  /*5630*/  UMOV UR4, UR7 ;  /* 0x0000000700047c82 */ /* 0x000fe40008000000 */
[----:B------:R-:W-:Y:S02]  /*5640*/  USHF.R.U32.HI UR7, URZ, UR53, UR4 ;  /* 0x00000035ff077299 */ /* 0x000fe40008011604 */
[----:B------:R-:W-:Y:S02]  /*5650*/  USEL UR4, UR49, UR5, !UP0 ;  /* 0x0000000531047287 */ /* 0x000fe4000c000000 */
[----:B------:R-:W-:Y:S01]  /*5660*/  USEL UR7, UR50, UR7, !UP1 ;  /* 0x0000000732077287 */ /* 0x000fe2000c800000 */
[----:B------:R-:W-:Y:S01]  /*5670*/  UMOV UR5, UR9 ;  /* 0x0000000900057c82 */ /* 0x000fe20008000000 */
[----:B------:R-:W-:Y:S02]  /*5680*/  UIMAD.WIDE.U32 UR8, UR4, UR40, URZ ;  /* 0x00000028040872a5 */ /* 0x000fe4000f8e00ff */
[----:B------:R-:W-:Y:S03]  /*5690*/  USHF.R.U32.HI UR6, URZ, UR12, UR5 ;  /* 0x0000000cff067299 */ /* 0x000fe60008011605 */
[----:B------:R-:W-:Y:S01]  /*56a0*/  UMOV UR5, UR11 ;  /* 0x0000000b00057c82 */ /* 0x000fe20008000000 */
[----:B------:R-:W-:Y:S02]  /*56b0*/  UIMAD.WIDE.U32 UR10, UR7, UR40, URZ ;  /* 0x00000028070a72a5 */ /* 0x000fe4000f8e00ff */
[----:B------:R-:W-:Y:S02]  /*56c0*/  USHF.R.U32.HI UR12, URZ, UR53, UR5 ;  /* 0x00000035ff0c7299 */ /* 0x000fe40008011605 */
[----:B------:R-:W-:Y:S01]  /*56d0*/  USEL UR6, UR37, UR6, !UP0 ;  /* 0x0000000625067287 */ /* 0x000fe2000c000000 */
[----:B------:R-:W-:Y:S02]  /*56e0*/  UMOV UR5, UR9 ;  /* 0x0000000900057c82 */ /* 0x000fe40008000000 */
[----:B------:R-:W-:Y:S01]  /*56f0*/  UMOV UR10, UR11 ;  /* 0x0000000b000a7c82 */ /* 0x000fe20008000000 */
[----:B------:R-:W-:Y:S02]  /*5700*/  @UP2 USHF.R.U32.HI UR4, URZ, UR41, UR5 ;  /* 0x00000029ff042299 */ /* 0x000fe40008011605 */
[----:B------:R-:W-:Y:S02]  /*5710*/  @UP2 USHF.R.U32.HI UR7, URZ, UR41, UR10 ;  /* 0x00000029ff072299 */ /* 0x000fe4000801160a */
[----:B------:R-:W-:Y:S02]  /*5720*/  UIMAD UR4, UR42, UR4, URZ ;  /* 0x000000042a0472a4 */ /* 0x000fe4000f8e02ff */
[----:B------:R-:W-:Y:S02]  /*5730*/  UIMAD.WIDE.U32 UR10, UR6, UR40, URZ ;  /* 0x00000028060a72a5 */ /* 0x000fe4000f8e00ff */
[----:B------:R-:W-:Y:S02]  /*5740*/  USEL UR5, UR38, UR12, !UP1 ;  /* 0x0000000c26057287 */ /* 0x000fe4000c800000 */
[----:B------:R-:W-:Y:S02]  /*5750*/  UIMAD UR8, UR42, UR7, URZ ;  /* 0x000000072a0872a4 */ /* 0x000fe4000f8e02ff */
[----:B------:R-:W-:Y:S03]  /*5760*/  UISETP.GE.AND UP0, UPT, UR6, UR4, UPT ;  /* 0x000000040600728c */ /* 0x000fe6000bf06270 */
[----:B------:R-:W-:Y:S01]  /*5770*/  UMOV UR4, UR11 ;  /* 0x0000000b00047c82 */ /* 0x000fe20008000000 */
[----:B------:R-:W-:Y:S02]  /*5780*/  UISETP.GE.OR UP0, UPT, UR5, UR8, UP0 ;  /* 0x000000080500728c */ /* 0x000fe40008706670 */
[----:B------:R-:W-:Y:S02]  /*5790*/  USHF.R.U32.HI UR4, URZ, UR41, UR4 ;  /* 0x00000029ff047299 */ /* 0x000fe40008011604 */
[----:B------:R-:W-:Y:S02]  /*57a0*/  UIMAD.WIDE.U32 UR8, UR5, UR40, URZ ;  /* 0x00000028050872a5 */ /* 0x000fe4000f8e00ff */
[----:B------:R-:W-:Y:S02]  /*57b0*/  USEL UR11, UR6, UR4, !UP2 ;  /* 0x00000004060b7287 */ /* 0x000fe4000d000000 */
[----:B------:R-:W-:Y:S02]  /*57c0*/  UIADD3 UR8, UPT, UPT, -UR5, URZ, URZ ;  /* 0x000000ff05087290 */ /* 0x000fe4000fffe1ff */
[----:B------:R-:W-:Y:S01]  /*57d0*/  UIADD3 UR10, UPT, UPT, -UR11, URZ, URZ ;  /* 0x000000ff0b0a7290 */ /* 0x000fe2000fffe1ff */
[----:B------:R-:W-:Y:S01]  /*57e0*/  @!UP0 UMOV UR4, UR9 ;  /* 0x0000000900048c82 */ /* 0x000fe20008000000 */
[----:B------:R-:W-:Y:S02]  /*57f0*/  UIADD3 UR9, UPT, UPT, -UR6, URZ, URZ ;  /* 0x000000ff06097290 */ /* 0x000fe4000fffe1ff */
[----:B------:R-:W-:Y:S02]  /*5800*/  @!UP0 USHF.R.U32.HI UR4, URZ, UR41, UR4 ;  /* 0x00000029ff048299 */ /* 0x000fe40008011604 */
[----:B------:R-:W-:Y:S02]  /*5810*/  UIMAD UR10, UR42, UR10, UR6 ;  /* 0x0000000a2a0a72a4 */ /* 0x000fe4000f8e0206 */
[----:B------:R-:W-:Y:S04]  /*5820*/  @!UP0 USEL UR4, UR5, UR4, !UP2 ;  /* 0x0000000405048287 */ /* 0x000fe8000d000000 */
[----:B------:R-:W-:Y:S02]  /*5830*/  @!UP0 UIMAD UR10, UR7, UR10, UR4 ;  /* 0x0000000a070a82a4 */ /* 0x000fe4000f8e0204 */
[----:B------:R-:W-:Y:S02]  /*5840*/  @!UP0 UIADD3 UR11, UPT, UPT, UR11, -UR4, URZ ;  /* 0x800000040b0b8290 */ /* 0x000fe4000fffe0ff */
[----:B------:R-:W-:Y:S02]  /*5850*/  UIMAD UR7, UR43, UR8, UR38 ;  /* 0x000000082b0772a4 */ /* 0x000fe4000f8e0226 */
[----:B------:R-:W-:Y:S02]  /*5860*/  @!UP0 UIMAD UR6, UR11, UR42, UR5 ;  /* 0x0000002a0b0682a4 */ /* 0x000fe4000f8e0205 */
[----:B------:R-:W-:Y:S01]  /*5870*/  UIMAD UR4, UR54, UR9, UR37 ;  /* 0x00000009360472a4 */ /* 0x000fe2000f8e0225 */
[----:B------:R-:W-:Y:S02]  /*5880*/  @!UP0 UMOV UR5, UR10 ;  /* 0x0000000a00058c82 */ /* 0x000fe40008000000 */
[----:B------:R-:W-:Y:S02]  /*5890*/  UIMAD UR38, UR5, UR43, UR7 ;  /* 0x0000002b052672a4 */ /* 0x000fe4000f8e0207 */
[----:B------:R-:W-:Y:S11]  /*58a0*/  UIMAD UR37, UR6, UR54, UR4 ;  /* 0x00000036062572a4 */ /* 0x000ff6000f8e0204 */
[----:B------:R-:W-:Y:S01]  /*58b0*/  @!UPT UIADD3 URZ, UPT, UPT, URZ, URZ, URZ ;  /* 0x000000fffffff290 */ /* 0x000fe2000fffe0ff */
.L_x_95:
[----:B------:R-:W-:Y:S01]  /*58c0*/  UISETP.NE.AND UP0, UPT, UR39, 0x1, UPT ;  /* 0x000000012700788c */ /* 0x000fe2000bf05270 */
[----:B------:R-:W-:Y:S10]  /*58d0*/  IADD3 R82, PT, PT, R82, 0x1, RZ ;  /* 0x0000000152527810 */ /* 0x000ff40007ffe0ff */
[----:B------:R-:W2:Y:S01]  /*58e0*/  @!UP0 LDCU.128 UR12, c[0x0][0xb10] ;  /* 0x00016200ff0c87ac */ /* 0x000ea20008000c00 */
[----:B------:R-:W3:Y:S01]  /*58f0*/  @!UP0 LDCU UR5, c[0x0][0xb0c] ;  /* 0x00016180ff0587ac */ /* 0x000ee20008000800 */
[----:B------:R-:W4:Y:S01]  /*5900*/  @!UP0 LDCU UR10, c[0x0][0xb20] ;  /* 0x00016400ff0a87ac */ /* 0x000f220008000800 */
[----:B--2---:R-:W-:Y:S02]  /*5910*/  UIMAD.WIDE.U32 UR8, UR38, UR12, URZ ;  /* 0x0000000c260872a5 */ /* 0x004fe4000f8e00ff */
[----:B------:R-:W-:Y:S02]  /*5920*/  UIMAD.WIDE.U32 UR6, UR37, UR15, URZ ;  /* 0x0000000f250672a5 */ /* 0x000fe4000f8e00ff */
[----:B------:R-:W-:Y:S03]  /*5930*/  @!UP0 UISETP.NE.AND UP1, UPT, UR14, 0x1, UPT ;  /* 0x000000010e00888c */ /* 0x000fe6000bf25270 */
[----:B------:R-:W-:Y:S01]  /*5940*/  @!UP0 UMOV UR4, UR9 ;  /* 0x0000000900048c82 */ /* 0x000fe20008000000 */
[----:B---3--:R-:W-:Y:S02]  /*5950*/  @!UP0 UISETP.NE.AND UP2, UPT, UR5, 0x1, UPT ;  /* 0x000000010500888c */ /* 0x008fe4000bf45270 */
[----:B------:R-:W-:Y:S01]  /*5960*/  @!UP0 USHF.R.U32.HI UR4, URZ, UR13, UR4 ;  /* 0x0000000dff048299 */ /* 0x000fe20008011604 */
[----:B------:R-:W-:Y:S02]  /*5970*/  @!UP0 UMOV UR6, UR7 ;  /* 0x0000000700068c82 */ /* 0x000fe40008000000 */
[----:B----4-:R-:W-:Y:S02]  /*5980*/  @!UP0 USHF.R.U32.HI UR6, URZ, UR10, UR6 ;  /* 0x0000000aff068299 */ /* 0x010fe40008011606 */
[----:B------:R-:W-:Y:S02]  /*5990*/  @!UP0 USEL UR7, UR38, UR4, !UP2 ;  /* 0x0000000426078287 */ /* 0x000fe4000d000000 */
[----:B------:R-:W-:Y:S04]  /*59a0*/  @!UP0 USEL UR6, UR37, UR6, !UP1 ;  /* 0x0000000625068287 */ /* 0x000fe8000c800000 */
[----:B------:R-:W-:Y:S02]  /*59b0*/  @!UP0 UIADD3 UR4, UPT, UPT, -UR7, UR6, URZ ;  /* 0x0000000607048290 */ /* 0x000fe4000fffe1ff */
[----:B------:R-:W-:Y:S02]  /*59c0*/  @!UP0 UIADD3 UR6, UPT, UPT, UR7, -UR6, URZ ;  /* 0x8000000607068290 */ /* 0x000fe4000fffe0ff */
[----:B------:R-:W-:Y:S02]  /*59d0*/  @!UP0 UIMAD UR38, UR4, UR5, UR38 ;  /* 0x00000005042682a4 */ /* 0x000fe4000f8e0226 */
[----:B------:R-:W-:Y:S02]  /*59e0*/  @!UP0 UIMAD UR37, UR6, UR14, UR37 ;  /* 0x0000000e062582a4 */ /* 0x000fe4000f8e0225 */
[----:B------:R-:W-:Y:S09]  /*59f0*/  ULOP3.LUT UP0, URZ, UR56, 0x1b0, URZ, 0xc0, !UPT ;  /* 0x000001b038ff7892 */ /* 0x000ff2000f80c0ff */
[----:B------:R-:W-:Y:S05]  /*5a00*/  BRA.U !UP0, `(.L_x_96) ;  /* 0x0000000108407547 */ /* 0x000fea000b800000 */
[----:B------:R-:W2:Y:S01]  /*5a10*/  LDCU.64 UR8, c[0x4][0x80] ;  /* 0x01001000ff0877ac */ /* 0x000ea20008000a00 */
[----:B------:R-:W-:Y:S01]  /*5a20*/  MOV R3, 0x0 ;  /* 0x0000000000037802 */ /* 0x000fe20000000f00 */
[----:B------:R-:W-:Y:S02]  /*5a30*/  HFMA2 R12, -RZ, RZ, 0, 5.9604644775390625e-08 ;  /* 0x00000001ff0c7431 */ /* 0x000fe400000001ff */
[----:B------:R-:W-:Y:S02]  /*5a40*/  IMAD.MOV.U32 R8, RZ, RZ, 0x70 ;  /* 0x00000070ff087424 */ /* 0x000fe400078e00ff */
[----:B------:R-:W-:Y:S01]  /*5a50*/  IMAD.MOV.U32 R13, RZ, RZ, RZ ;  /* 0x000000ffff0d7224 */ /* 0x000fe200078e00ff */
[----:B------:R-:W3:Y:S01]  /*5a60*/  LDCU.64 UR6, c[0x4][0x88] ;  /* 0x01001100ff0677ac */ /* 0x000ee20008000a00 */
[----:B------:R-:W4:Y:S01]  /*5a70*/  LDC.64 R2, c[0x4][R3] ;  /* 0x0100000003027b82 */ /* 0x000f220000000a00 */
[----:B------:R-:W1:Y:S01]  /*5a80*/  LDCU.64 UR4, c[0x4][0x8] ;  /* 0x01000100ff0477ac */ /* 0x000e620008000a00 */
[----:B--2---:R-:W-:Y:S01]  /*5a90*/  MOV R5, UR9 ;  /* 0x0000000900057c02 */ /* 0x004fe20008000f00 */
[----:B------:R-:W-:Y:S01]  /*5aa0*/  IMAD.U32 R4, RZ, RZ, UR8 ;  /* 0x00000008ff047e24 */ /* 0x000fe2000f8e00ff */
[----:B---3--:R-:W-:Y:S01]  /*5ab0*/  MOV R7, UR7 ;  /* 0x0000000700077c02 */ /* 0x008fe20008000f00 */
[----:B------:R-:W-:Y:S01]  /*5ac0*/  IMAD.U32 R6, RZ, RZ, UR6 ;  /* 0x00000006ff067e24 */ /* 0x000fe2000f8e00ff */
[----:B-1----:R-:W-:Y:S01]  /*5ad0*/  MOV R11, UR5 ;  /* 0x00000005000b7c02 */ /* 0x002fe20008000f00 */
[----:B------:R-:W-:Y:S02]  /*5ae0*/  IMAD.U32 R10, RZ, RZ, UR4 ;  /* 0x00000004ff0a7e24 */ /* 0x000fe4000f8e00ff */
[----:B------:R-:W-:Y:S07]  /*5af0*/  LEPC R20, `(.L_x_96) ;  /* 0x000000001014794e */ /* 0x000fee0000000000 */
[----:B----45:R-:W-:Y:S05]  /*5b00*/  CALL.ABS.NOINC R2 ;  /* 0x0000000002007343 */ /* 0x030fea0003c00000 */
.L_x_96:
[----:B------:R-:W-:Y:S01]  /*5b10*/  LOP3.LUT P0, RZ, R86, 0x1b0, RZ, 0xc0, !PT ;  /* 0x000001b056ff7812 */ /* 0x000fe2000780c0ff */
[----:B------:R-:W-:Y:S11]  /*5b20*/  BSSY.RECONVERGENT B6, `(.L_x_97) ;  /* 0x0000013000067945 */ /* 0x000ff60003800200 */
[----:B------:R-:W-:Y:S01]  /*5b30*/  @!UPT UIADD3 URZ, UPT, UPT, URZ, URZ, URZ ;  /* 0x000000fffffff290 */ /* 0x000fe2000fffe0ff */
[----:B------:R-:W-:Y:S05]  /*5b40*/  @!P0 BRA `(.L_x_98) ;  /* 0x0000000000408947 */ /* 0x000fea0003800000 */
        /* <DEDUP_REMOVED lines=16> */
.L_x_98:
[----:B------:R-:W-:Y:S05]  /*5c50*/  BSYNC.RECONVERGENT B6 ;  /* 0x0000000000067941 */ /* 0x000fea0003800200 */
.L_x_97:
[----:B------:R-:W-:Y:S01]  /*5c60*/  ISETP.NE.U32.AND P3, PT, R76, RZ, PT ;  /* 0x000000ff4c00720c */ /* 0x000fe20003f65070 */
[----:B------:R-:W-:Y:S01]  /*5c70*/  UISETP.NE.AND UP1, UPT, UR61, URZ, UPT ;  /* 0x000000ff3d00728c */ /* 0x000fe2000bf25270 */
[----:B------:R-:W-:Y:S02]  /*5c80*/  ISETP.NE.U32.AND P4, PT, R72, RZ, PT ;  /* 0x000000ff4800720c */ /* 0x000fe40003f85070 */
[----:B------:R-:W-:Y:S02]  /*5c90*/  ISETP.NE.AND.EX P3, PT, R77, RZ, PT, P3 ;  /* 0x000000ff4d00720c */ /* 0x000fe40003f65330 */
[----:B------:R-:W-:Y:S02]  /*5ca0*/  PLOP3.LUT P1, PT, PT, PT, PT, 0x8, 0x80 ;  /* 0x000000000080781c */ /* 0x000fe40003f2e170 */
[----:B------:R-:W-:Y:S02]  /*5cb0*/  PLOP3.LUT P0, PT, PT, PT, UP1, 0x80, 0x8 ;  /* 0x000000000008781c */ /* 0x000fe40003f0f018 */
[----:B------:R-:W-:Y:S02]  /*5cc0*/  ISETP.NE.AND.EX P4, PT, R73, RZ, PT, P4 ;  /* 0x000000ff4900720c */ /* 0x000fe40003f85340 */
[----:B------:R-:W2:Y:S09]  /*5cd0*/  @UP1 LDCU.64 UR4, c[0x0][0x888] ;  /* 0x00011100ff0417ac */ /* 0x000eb20008000a00 */
[----:B------:R-:W-:Y:S01]  /*5ce0*/  @P0 PLOP3.LUT P1, PT, P3, PT, PT, 0x80, 0x8 ;  /* 0x000000000008081c */ /* 0x000fe20001f2f070 */
[----:B--2---:R-:W-:Y:S04]  /*5cf0*/  @UP1 UISETP.NE.U32.AND UP0, UPT, UR4, URZ, UPT ;  /* 0x000000ff0400128c */ /* 0x004fe8000bf05070 */
[----:B------:R-:W-:Y:S04]  /*5d00*/  @UP1 UISETP.NE.AND.EX UP0, UPT, UR5, URZ, UPT, UP0 ;  /* 0x000000ff0500128c */ /* 0x000fe8000bf05300 */
[----:B------:R-:W-:Y:S01]  /*5d10*/  @UP1 USEL UR4, URZ, 0xffffffff, UP0 ;  /* 0xffffffffff041887 */ /* 0x000fe20008000000 */
[----:B------:R-:W-:Y:S11]  /*5d20*/  @!P3 BRA `(.L_x_99) ;  /* 0x000000000030b947 */ /* 0x000ff60003800000 */
[----:B------:R-:W-:Y:S01]  /*5d30*/  ISETP.NE.U32.AND P2, PT, R74, RZ, PT ;  /* 0x000000ff4a00720c */ /* 0x000fe20003f45070 */
[----:B------:R-:W2:Y:S01]  /*5d40*/  LDCU.64 UR6, c[0x0][0x358] ;  /* 0x00006b00ff0677ac */ /* 0x000ea20008000a00 */
[----:B------:R-:W-:Y:S02]  /*5d50*/  IMAD.MOV.U32 R80, RZ, RZ, 0x1 ;  /* 0x00000001ff507424 */ /* 0x000fe400078e00ff */
[----:B------:R-:W-:Y:S11]  /*5d60*/  ISETP.NE.AND.EX P2, PT, R75, RZ, PT, P2 ;  /* 0x000000ff4b00720c */ /* 0x000ff60003f45320 */
[----:B------:R-:W-:Y:S02]  /*5d70*/  @!UPT UIADD3 URZ, UPT, UPT, URZ, URZ, URZ ;  /* 0x000000fffffff290 */ /* 0x000fe4000fffe0ff */
[----:B------:R-:W3:Y:S01]  /*5d80*/  @P2 LDC.64 R2, c[0x0][0x888] ;  /* 0x00022200ff022b82 */ /* 0x000ee20000000a00 */
[----:B-1----:R-:W-:Y:S04]  /*5d90*/  @P2 IMAD R0, R76, UR36, RZ ;  /* 0x000000244c002c24 */ /* 0x002fe8000f8e02ff */
[----:B---3--:R-:W-:Y:S04]  /*5da0*/  @P2 IMAD.WIDE R2, R0, 0x4, R2 ;  /* 0x0000000400022825 */ /* 0x008fe800078e0202 */
[----:B------:R-:W-:Y:S01]  /*5db0*/  HFMA2 R0, -RZ, RZ, 0, 5.9604644775390625e-08 ;  /* 0x00000001ff007431 */ /* 0x000fe200000001ff */
[----:B--2--5:R2:W5:Y:S04]  /*5dc0*/  @P2 LDG.E R39, desc[UR6][R2.64] ;  /* 0x0000000602272981 */ /* 0x024568000c1e1900 */
[----:B------:R-:W-:Y:S01]  /*5dd0*/  @!P2 PRMT R80, R0, 0x7610, R80 ;  /* 0x000076100050a816 */ /* 0x000fe20000000050 */
[----:B--2---:R-:W3:Y:S06]  /*5de0*/  @!P2 LDC R39, c[0x0][0x880] ;  /* 0x00022000ff27ab82 */ /* 0x004eec0000000800 */
.L_x_99:
[----:B------:R-:W-:Y:S05]  /*5df0*/  @!P4 BRA `(.L_x_100) ;  /* 0x000000000024c947 */ /* 0x000fea0003800000 */
[----:B------:R-:W-:Y:S01]  /*5e00*/  ISETP.NE.U32.AND P2, PT, R70, RZ, PT ;  /* 0x000000ff4600720c */ /* 0x000fe20003f45070 */
[----:B------:R-:W2:Y:S03]  /*5e10*/  LDCU.64 UR6, c[0x0][0x358] ;  /* 0x00006b00ff0677ac */ /* 0x000ea60008000a00 */
[----:B------:R-:W-:Y:S11]  /*5e20*/  ISETP.NE.AND.EX P2, PT, R71, RZ, PT, P2 ;  /* 0x000000ff4700720c */ /* 0x000ff60003f45320 */
[----:B------:R-:W-:Y:S02]  /*5e30*/  @!UPT UIADD3 URZ, UPT, UPT, URZ, URZ, URZ ;  /* 0x000000fffffff290 */ /* 0x000fe4000fffe0ff */
[----:B------:R-:W4:Y:S01]  /*5e40*/  @P2 LDC.64 R2, c[0x0][0x8a8] ;  /* 0x00022a00ff022b82 */ /* 0x000f220000000a00 */
[----:B-1----:R-:W-:Y:S04]  /*5e50*/  @P2 IMAD R0, R72, UR36, RZ ;  /* 0x0000002448002c24 */ /* 0x002fe8000f8e02ff */
[----:B----4-:R-:W-:Y:S05]  /*5e60*/  @P2 IMAD.WIDE R2, R0, 0x4, R2 ;  /* 0x0000000400022825 */ /* 0x010fea00078e0202 */
[----:B--2--5:R2:W5:Y:S02]  /*5e70*/  @P2 LDG.E R38, desc[UR6][R2.64] ;  /* 0x0000000602262981 */ /* 0x024564000c1e1900 */
[----:B--2---:R-:W4:Y:S02]  /*5e80*/  @!P2 LDC R38, c[0x0][0x8a0] ;  /* 0x00022800ff26ab82 */ /* 0x004f240000000800 */
.L_x_100:
[----:B---3-5:R-:W-:Y:S01]  /*5e90*/  @P0 ISETP.NE.AND P4, PT, R39, RZ, PT ;  /* 0x000000ff2700020c */ /* 0x028fe20003f85270 */
[----:B-1----:R-:W-:Y:S01]  /*5ea0*/  IMAD.U32 R0, RZ, RZ, UR4 ;  /* 0x00000004ff007e24 */ /* 0x002fe2000f8e00ff */
[----:B------:R-:W-:Y:S01]  /*5eb0*/  @P0 LOP3.LUT P2, RZ, R80, 0xff, RZ, 0xc0, !PT ;  /* 0x000000ff50ff0812 */ /* 0x000fe2000784c0ff */
[----:B------:R-:W-:Y:S01]  /*5ec0*/  BSSY B1, `(.L_x_101) ;  /* 0x0000039000017945 */ /* 0x000fe20003800000 */
[----:B------:R-:W-:Y:S02]  /*5ed0*/  @P0 SEL R2, RZ, 0xffffffff, P4 ;  /* 0xffffffffff020807 */ /* 0x000fe40002000000 */
[----:B------:R-:W-:Y:S02]  /*5ee0*/  CS2R R46, SRZ ;  /* 0x00000000002e7805 */ /* 0x000fe4000001ff00 */
[----:B------:R-:W-:Y:S02]  /*5ef0*/  LEA R16, R36, UR44, 0x3 ;  /* 0x0000002c24107c11 */ /* 0x000fe4000f8e18ff */
[----:B------:R-:W-:Y:S02]  /*5f00*/  CS2R R44, SRZ ;  /* 0x00000000002c7805 */ /* 0x000fe4000001ff00 */
[----:B------:R-:W-:Y:S02]  /*5f10*/  @P1 SEL R2, R0, R2, !P2 ;  /* 0x0000000200021207 */ /* 0x000fe40005000000 */
[----:B------:R-:W-:Y:S02]  /*5f20*/  CS2R R42, SRZ ;  /* 0x00000000002a7805 */ /* 0x000fe4000001ff00 */
[----:B------:R-:W-:Y:S02]  /*5f30*/  SHF.L.U32 R3, R85, 0x1f, RZ ;  /* 0x0000001f55037819 */ /* 0x000fe400000006ff */
[----:B------:R-:W-:Y:S02]  /*5f40*/  CS2R R40, SRZ ;  /* 0x0000000000287805 */ /* 0x000fe4000001ff00 */
[----:B------:R-:W-:Y:S02]  /*5f50*/  @P0 LOP3.LUT R2, R2, 0x1, RZ, 0xc0, !PT ;  /* 0x0000000102020812 */ /* 0x000fe400078ec0ff */
[----:B------:R-:W-:Y:S02]  /*5f60*/  PLOP3.LUT P5, PT, PT, PT, PT, 0x8, 0x80 ;  /* 0x000000000080781c */ /* 0x000fe40003fae170 */
[----:B------:R-:W-:Y:S02]  /*5f70*/  ISETP.NE.U32.OR P1, PT, R2, 0x1, !P0 ;  /* 0x000000010200780c */ /* 0x000fe40004725470 */
[----:B------:R-:W-:Y:S11]  /*5f80*/  LEA.HI R2, R36, R36, RZ, 0x1 ;  /* 0x0000002424027211 */ /* 0x000ff600078f08ff */
[----:B------:R-:W-:Y:S04]  /*5f90*/  @P1 SHF.L.U32 R0, R83, 0x1f, RZ ;  /* 0x0000001f53001819 */ /* 0x000fe800000006ff */
[----:B------:R1:W2:Y:S01]  /*5fa0*/  @P1 SYNCS.PHASECHK.TRANS64.TRYWAIT P0, [UR44+0xd0], R0 ;  /* 0x0000d000ff0015a7 */ /* 0x0002a2000800112c */
[----:B------:R3:W3:Y:S01]  /*5fb0*/  SYNCS.PHASECHK.TRANS64.TRYWAIT P4, [R16+URZ+0x110], R3 ;  /* 0x00011003100075a7 */ /* 0x0006e200080811ff */
[C---:B-1----:R-:W-:Y:S01]  /*5fc0*/  IMAD.SHL.U32 R0, R2.reuse, 0x20, RZ ;  /* 0x0000002002007824 */ /* 0x042fe200078e00ff */
[----:B------:R-:W-:Y:S04]  /*5fd0*/  LOP3.LUT R2, R2, 0xffe, RZ, 0xc0, !PT ;  /* 0x00000ffe02027812 */ /* 0x000fe800078ec0ff */
[----:B------:R-:W-:Y:S01]  /*5fe0*/  LOP3.LUT R0, R0, 0xffffffc0, RZ, 0xc0, !PT ;  /* 0xffffffc000007812 */ /* 0x000fe200078ec0ff */
[----:B------:R-:W-:Y:S04]  /*5ff0*/  IMAD.IADD R2, R36, 0x1, -R2 ;  /* 0x0000000124027824 */ /* 0x000fe800078e0a02 */
[----:B------:R-:W-:Y:S04]  /*6000*/  IMAD.IADD R0, R37, 0x1, R0 ;  /* 0x0000000125007824 */ /* 0x000fe800078e0200 */
[----:B------:R-:W-:Y:S01]  /*6010*/  IMAD R2, R2, 0x100000, R0 ;  /* 0x0010000002027824 */ /* 0x000fe200078e0200 */
[----:B--2---:R-:W-:Y:S01]  /*6020*/  @P1 PLOP3.LUT P5, PT, P0, PT, PT, 0x8, 0x80 ;  /* 0x000000000080181c */ /* 0x004fe200007ae170 */
[----:B------:R-:W-:Y:S01]  /*6030*/  @!UPT UIADD3 URZ, UPT, UPT, URZ, URZ, URZ ;  /* 0x000000fffffff290 */ /* 0x000fe2000fffe0ff */
[----:B---3--:R-:W-:Y:S11]  /*6040*/  @!P1 BRA `(.L_x_102) ;  /* 0x0000000000809947 */ /* 0x008ff60003800000 */
[----:B------:R-:W-:Y:S01]  /*6050*/  ISETP.NE.U32.AND P0, PT, RZ, UR58, PT ;  /* 0x0000003aff007c0c */ /* 0x000fe2000bf05070 */
[----:B------:R-:W-:Y:S01]  /*6060*/  BSSY B0, `(.L_x_103) ;  /* 0x0000012000007945 */ /* 0x000fe20003800000 */
[----:B------:R-:W-:Y:S02]  /*6070*/  ISETP.NE.AND P2, PT, R39, RZ, PT ;  /* 0x000000ff2700720c */ /* 0x000fe40003f45270 */
[----:B------:R-:W-:Y:S02]  /*6080*/  CS2R R42, SRZ ;  /* 0x00000000002a7805 */ /* 0x000fe4000001ff00 */
[----:B------:R-:W-:Y:S02]  /*6090*/  ISETP.NE.AND.EX P0, PT, RZ, UR59, PT, P0 ;  /* 0x0000003bff007c0c */ /* 0x000fe4000bf05300 */
[----:B------:R-:W-:Y:S02]  /*60a0*/  CS2R R40, SRZ ;  /* 0x0000000000287805 */ /* 0x000fe4000001ff00 */
[----:B------:R-:W-:Y:S02]  /*60b0*/  LOP3.LUT P1, RZ, R80, 0xff, RZ, 0xc0, !PT ;  /* 0x000000ff50ff7812 */ /* 0x000fe4000782c0ff */
[----:B------:R-:W-:Y:S02]  /*60c0*/  CS2R R46, SRZ ;  /* 0x00000000002e7805 */ /* 0x000fe4000001ff00 */
[----:B------:R-:W-:Y:S02]  /*60d0*/  SEL R0, RZ, 0xffffffff, P2 ;  /* 0xffffffffff007807 */ /* 0x000fe40001000000 */
[----:B------:R-:W-:Y:S02]  /*60e0*/  CS2R R44, SRZ ;  /* 0x00000000002c7805 */ /* 0x000fe4000001ff00 */
[----:B------:R-:W-:Y:S04]  /*60f0*/  SEL R4, RZ, 0xffffffff, P0 ;  /* 0xffffffffff047807 */ /* 0x000fe80000000000 */
[----:B------:R-:W-:Y:S04]  /*6100*/  @P3 SEL R0, R4, R0, !P1 ;  /* 0x0000000004003207 */ /* 0x000fe80004800000 */
[----:B------:R-:W-:Y:S04]  /*6110*/  LOP3.LUT R0, R0, 0x1, RZ, 0xc0, !PT ;  /* 0x0000000100007812 */ /* 0x000fe800078ec0ff */
[----:B------:R-:W-:Y:S01]  /*6120*/  ISETP.NE.U32.AND P0, PT, R0, 0x1, PT ;  /* 0x000000010000780c */ /* 0x000fe20003f05070 */
[----:B------:R-:W-:Y:S01]  /*6130*/  @!UPT UIADD3 URZ, UPT, UPT, URZ, URZ, URZ ;  /* 0x000000fffffff290 */ /* 0x000fe2000fffe0ff */
[----:B------:R-:W-:Y:S11]  /*6140*/  @!P5 BRA `(.L_x_104) ;  /* 0x00000000000cd947 */ /* 0x000ff60003800000 */
[----:B------:R-:W-:Y:S04]  /*6150*/  SHF.L.U32 R4, R83, 0x1f, RZ ;  /* 0x0000001f53047819 */ /* 0x000fe800000006ff */
[----:B------:R-:W1:Y:S02]  /*6160*/  SYNCS.PHASECHK.TRANS64.TRYWAIT P1, [UR44+0xd0], R4 ;  /* 0x0000d004ff0075a7 */ /* 0x000e64000802112c */
[----:B-1----:R-:W-:Y:S05]  /*6170*/  @!P1 BRA `(.L_x_105) ;  /* 0x0000001800449947 */ /* 0x002fea0003800000 */
.L_x_104:
[----:B------:R-:W-:Y:S05]  /*6180*/  BSYNC B0 ;  /* 0x0000000000007941 */ /* 0x000fea0003800000 */
.L_x_103:
[----:B------:R2:W3:Y:S01]  /*6190*/  @P0 LDS.128 R40, [R79+UR44+0x200] ;  /* 0x0002002c4f280984 */ /* 0x0004e20008000c00 */
[----:B------:R-:W-:Y:S01]  /*61a0*/  UIADD3 UR4, UPT, UPT, UR44, 0xd8, URZ ;  /* 0x000000d82c047890 */ /* 0x000fe2000fffe0ff */
[----:B------:R-:W-:Y:S02]  /*61b0*/  LOP3.LUT R83, R83, 0x1, RZ, 0x3c, !PT ;  /* 0x0000000153537812 */ /* 0x000fe400078e3cff */
[----:B------:R2:W1:Y:S01]  /*61c0*/  @P0 LDS.128 R44, [R78+0x10] ;  /* 0x000010004e2c0984 */ /* 0x0004620000000c00 */
[----:B------:R-:W-:Y:S01]  /*61d0*/  UPRMT UR4, UR48, 0x654, UR4 ;  /* 0x0000065430047896 */ /* 0x000fe20008000004 */
[----:B------:R-:W-:Y:S01]  /*61e0*/  @!PT LDS RZ, [RZ] ;  /* 0x00000000fffff984 */ /* 0x000fe20000000800 */
[----:B------:R-:W-:Y:S01]  /*61f0*/  @!PT LDS RZ, [RZ] ;  /* 0x00000000fffff984 */ /* 0x000fe20000000800 */
[----:B------:R-:W-:Y:S01]  /*6200*/  @!PT LDS RZ, [RZ] ;  /* 0x00000000fffff984 */ /* 0x000fe20000000800 */
[----:B------:R-:W-:Y:S01]  /*6210*/  @!PT LDS RZ, [RZ] ;  /* 0x00000000fffff984 */ /* 0x000fe20000000800 */
[----:B------:R5:W-:Y:S06]  /*6220*/  MEMBAR.ALL.CTA ;  /* 0x0000000000007992 */ /* 0x000bec0000008000 */
[----:B-----5:R-:W5:Y:S02]  /*6230*/  FENCE.VIEW.ASYNC.S ;  /* 0x00000000000073c6 */ /* 0x020f640000000000 */
[----:B-----5:R-:W-:Y:S03]  /*6240*/  SYNCS.ARRIVE.TRANS64.RED.A1T0 RZ, [UR4], RZ ;  /* 0x000000ffffff79a7 */ /* 0x020fe60008100404 */
.L_x_102:
[----:B------:R-:W-:Y:S05]  /*6250*/  BSYNC B1 ;  /* 0x0000000000017941 */ /* 0x000fea0003800000 */
.L_x_101:
[----:B-1----:R-:W-:Y:S04]  /*6260*/  SHF.R.U32.HI R0, RZ, 0x15, R2 ;  /* 0x00000015ff007819 */ /* 0x002fe80000011602 */
[----:B------:R-:W-:Y:S01]  /*6270*/  LOP3.LUT P0, RZ, R0, 0x3, R81, 0x48, !PT ;  /* 0x0000000300ff7812 */ /* 0x000fe20007804851 */
[----:B------:R-:W-:Y:S01]  /*6280*/  @!UPT UIADD3 URZ, UPT, UPT, URZ, URZ, URZ ;  /* 0x000000fffffff290 */ /* 0x000fe2000fffe0ff */
[----:B------:R-:W-:Y:S11]  /*6290*/  @P4 BRA `(.L_x_106) ;  /* 0x0000000000084947 */ /* 0x000ff60003800000 */
[----:B------:R-:W1:Y:S02]  /*62a0*/  SYNCS.PHASECHK.TRANS64.TRYWAIT P1, [R16+URZ+0x110], R3 ;  /* 0x00011003100075a7 */ /* 0x000e6400080211ff */
[----:B-1----:R-:W-:Y:S05]  /*62b0*/  @!P1 BRA `(.L_x_107) ;  /* 0x00000018000c9947 */ /* 0x002fea0003800000 */
.L_x_106:
[----:B------:R-:W-:Y:S05]  /*62c0*/  @!P0 BRA `(.L_x_108) ;  /* 0x0000000000408947 */ /* 0x000fea0003800000 */
[----:B------:R-:W1:Y:S01]  /*62d0*/  LDCU.64 UR8, c[0x4][0x70] ;  /* 0x01000e00ff0877ac */ /* 0x000e620008000a00 */
[----:B------:R-:W-:Y:S01]  /*62e0*/  MOV R15, 0x0 ;  /* 0x00000000000f7802 */ /* 0x000fe20000000f00 */
[----:B------:R-:W-:Y:S02]  /*62f0*/  HFMA2 R12, -RZ, RZ, 0, 5.9604644775390625e-08 ;  /* 0x00000001ff0c7431 */ /* 0x000fe400000001ff */
[----:B------:R-:W-:Y:S02]  /*6300*/  IMAD.MOV.U32 R8, RZ, RZ, 0x192 ;  /* 0x00000192ff087424 */ /* 0x000fe400078e00ff */
[----:B------:R-:W-:Y:S01]  /*6310*/  IMAD.MOV.U32 R13, RZ, RZ, RZ ;  /* 0x000000ffff0d7224 */ /* 0x000fe200078e00ff */
[----:B------:R-:W5:Y:S01]  /*6320*/  LDCU.64 UR6, c[0x4][0x78] ;  /* 0x01000f00ff0677ac */ /* 0x000f620008000a00 */
[----:B------:R-:W2:Y:S01]  /*6330*/  LDC.64 R14, c[0x4][R15] ;  /* 0x010000000f0e7b82 */ /* 0x000ea20000000a00 */
[----:B------:R-:W3:Y:S01]  /*6340*/  LDCU.64 UR4, c[0x4][0x10] ;  /* 0x01000200ff0477ac */ /* 0x000ee20008000a00 */
[----:B-1----:R-:W-:Y:S01]  /*6350*/  MOV R5, UR9 ;  /* 0x0000000900057c02 */ /* 0x002fe20008000f00 */
[----:B------:R-:W-:Y:S01]  /*6360*/  IMAD.U32 R4, RZ, RZ, UR8 ;  /* 0x00000008ff047e24 */ /* 0x000fe2000f8e00ff */
[----:B-----5:R-:W-:Y:S01]  /*6370*/  MOV R7, UR7 ;  /* 0x0000000700077c02 */ /* 0x020fe20008000f00 */
[----:B------:R-:W-:Y:S01]  /*6380*/  IMAD.U32 R6, RZ, RZ, UR6 ;  /* 0x00000006ff067e24 */ /* 0x000fe2000f8e00ff */
[----:B---3--:R-:W-:Y:S01]  /*6390*/  MOV R11, UR5 ;  /* 0x00000005000b7c02 */ /* 0x008fe20008000f00 */
[----:B------:R-:W-:Y:S02]  /*63a0*/  IMAD.U32 R10, RZ, RZ, UR4 ;  /* 0x00000004ff0a7e24 */ /* 0x000fe4000f8e00ff */
[----:B------:R-:W-:Y:S07]  /*63b0*/  LEPC R20, `(.L_x_108) ;  /* 0x000000001014794e */ /* 0x000fee0000000000 */
[----:B--2-4-:R-:W-:Y:S05]  /*63c0*/  CALL.ABS.NOINC R14 ;  /* 0x000000000e007343 */ /* 0x014fea0003c00000 */
.L_x_108:
[----:B------:R-:W-:Y:S01]  /*63d0*/  LOP3.LUT P0, RZ, R69, 0x60, RZ, 0xc0, !PT ;  /* 0x0000006045ff7812 */ /* 0x000fe2000780c0ff */
[----:B------:R-:W-:Y:S05]  /*63e0*/  WARPSYNC.ALL ;  /* 0x0000000000007948 */ /* 0x000fea0003800000 */
[----:B---3--:R-:W-:Y:S01]  /*63f0*/  IMAD.SHL.U32 R66, R41, 0x100, RZ ;  /* 0x0000010029427824 */ /* 0x008fe200078e00ff */
[----:B------:R-:W-:Y:S01]  /*6400*/  R2UR UR4, R2 ;  /* 0x00000000020472ca */ /* 0x000fe200000e0000 */
[----:B------:R-:W-:Y:S01]  /*6410*/  IMAD.SHL.U32 R60, R43, 0x100, RZ ;  /* 0x000001002b3c7824 */ /* 0x000fe200078e00ff */
[----:B------:R-:W-:Y:S01]  /*6420*/  R2UR UR5, R16 ;  /* 0x00000000100572ca */ /* 0x000fe200000e0000 */
[----:B------:R-:W-:Y:S01]  /*6430*/  IMAD.SHL.U32 R48, R47, 0x100, RZ ;  /* 0x000001002f307824 */ /* 0x000fe200078e00ff */
[C---:B------:R-:W-:Y:S01]  /*6440*/  SHF.L.U32 R2, R40.reuse, 0x10, RZ ;  /* 0x0000001028027819 */ /* 0x040fe200000006ff */
[----:B------:R-:W-:Y:S01]  /*6450*/  IMAD.SHL.U32 R54, R45, 0x100, RZ ;  /* 0x000001002d367824 */ /* 0x000fe200078e00ff */
[C---:B------:R-:W-:Y:S01]  /*6460*/  PRMT R0, R40.reuse, 0x8880, RZ ;  /* 0x0000888028007816 */ /* 0x040fe200000000ff */
[----:B------:R-:W-:Y:S01]  /*6470*/  BSSY.RECONVERGENT B0, `(.L_x_109) ;  /* 0x000009f000007945 */ /* 0x000fe20003800200 */
[----:B------:R-:W-:Y:S02]  /*6480*/  SHF.L.U32 R3, R40, 0x8, RZ ;  /* 0x0000000828037819 */ /* 0x000fe400000006ff */
[----:B------:R-:W-:Y:S02]  /*6490*/  SHF.R.S32.HI R2, RZ, 0x18, R2 ;  /* 0x00000018ff027819 */ /* 0x000fe40000011402 */
[----:B------:R-:W-:Y:S01]  /*64a0*/  PRMT R68, R41, 0x8880, RZ ;  /* 0x0000888029447816 */ /* 0x000fe200000000ff */
[----:B------:R-:W-:Y:S01]  /*64b0*/  LDTM.16dp32bit_t0_t15.x32 R4, tmem[UR4] ;  /* 0x00000004000479ee */ /* 0x000fe20008a80000 */
[----:B------:R-:W1:Y:S01]  /*64c0*/  LDTM.16dp32bit_t16_t31.x32 R4, tmem[UR4+0x20] ;  /* 0x00002004000479ee */ /* 0x000e620008aa0000 */
[----:B------:R-:W-:Y:S01]  /*64d0*/  NOP ;  /* 0x0000000000007918 */ /* 0x000fe20000000000 */
[----:B------:R-:W-:Y:S01]  /*64e0*/  UIADD3 UR4, UPT, UPT, UR5, 0x130, URZ ;  /* 0x0000013005047890 */ /* 0x000fe2000fffe0ff */
[----:B------:R-:W-:Y:S02]  /*64f0*/  SHF.R.S32.HI R40, RZ, 0x18, R40 ;  /* 0x00000018ff287819 */ /* 0x000fe40000011428 */
[C---:B------:R-:W-:Y:S01]  /*6500*/  PRMT R65, R42.reuse, 0x8880, RZ ;  /* 0x000088802a417816 */ /* 0x040fe200000000ff */
[----:B------:R-:W-:Y:S01]  /*6510*/  UPRMT UR4, UR48, 0x654, UR4 ;  /* 0x0000065430047896 */ /* 0x000fe20008000004 */
[C---:B------:R-:W-:Y:S02]  /*6520*/  SHF.L.U32 R64, R42.reuse, 0x10, RZ ;  /* 0x000000102a407819 */ /* 0x040fe400000006ff */
[----:B------:R-:W-:Y:S02]  /*6530*/  SHF.L.U32 R63, R42, 0x8, RZ ;  /* 0x000000082a3f7819 */ /* 0x000fe400000006ff */
[----:B------:R-:W-:Y:S02]  /*6540*/  SHF.R.S32.HI R42, RZ, 0x18, R42 ;  /* 0x00000018ff2a7819 */ /* 0x000fe4000001142a */
[C---:B------:R-:W-:Y:S02]  /*6550*/  PRMT R62, R43.reuse, 0x8880, RZ ;  /* 0x000088802b3e7816 */ /* 0x040fe400000000ff */
[----:B-1----:R-:W-:Y:S01]  /*6560*/  SYNCS.ARRIVE.TRANS64.RED.A1T0 RZ, [UR4], RZ ;  /* 0x000000ffffff79a7 */ /* 0x002fe20008100404 */
[----:B------:R-:W-:Y:S02]  /*6570*/  SHF.L.U32 R61, R43, 0x10, RZ ;  /* 0x000000102b3d7819 */ /* 0x000fe400000006ff */
[----:B------:R-:W-:Y:S02]  /*6580*/  SHF.R.S32.HI R43, RZ, 0x18, R43 ;  /* 0x00000018ff2b7819 */ /* 0x000fe4000001142b */
[----:B------:R-:W-:Y:S02]  /*6590*/  SHF.L.U32 R51, R46, 0x8, RZ ;  /* 0x000000082e337819 */ /* 0x000fe400000006ff */
[----:B------:R-:W-:Y:S01]  /*65a0*/  SHF.R.S32.HI R3, RZ, 0x18, R3 ;  /* 0x00000018ff037819 */ /* 0x000fe20000011403 */
[C---:B----4-:R-:W-:Y:S01]  /*65b0*/  IMAD R4, R38.reuse, R4, RZ ;  /* 0x0000000426047224 */ /* 0x050fe200078e02ff */
[----:B------:R-:W-:Y:S01]  /*65c0*/  SHF.L.U32 R67, R41, 0x10, RZ ;  /* 0x0000001029437819 */ /* 0x000fe200000006ff */
[C---:B------:R-:W-:Y:S01]  /*65d0*/  IMAD R5, R38.reuse, R5, RZ ;  /* 0x0000000526057224 */ /* 0x040fe200078e02ff */
[----:B------:R-:W-:Y:S01]  /*65e0*/  SHF.R.S32.HI R41, RZ, 0x18, R41 ;  /* 0x00000018ff297819 */ /* 0x000fe20000011429 */
[----:B------:R-:W-:Y:S01]  /*65f0*/  IMAD R6, R38, R6, RZ ;  /* 0x0000000626067224 */ /* 0x000fe200078e02ff */
[----:B------:R-:W-:Y:S01]  /*6600*/  PRMT R59, R44, 0x8880, RZ ;  /* 0x000088802c3b7816 */ /* 0x000fe200000000ff */
[----:B------:R-:W-:Y:S01]  /*6610*/  IMAD R4, R0, R39, R4 ;  /* 0x0000002700047224 */ /* 0x000fe200078e0204 */
[----:B------:R-:W-:Y:S01]  /*6620*/  MOV R0, R68 ;  /* 0x0000004400007202 */ /* 0x000fe20000000f00 */
[----:B------:R-:W-:Y:S01]  /*6630*/  IMAD R7, R38, R7, RZ ;  /* 0x0000000726077224 */ /* 0x000fe200078e02ff */
[----:B------:R-:W-:Y:S01]  /*6640*/  SHF.L.U32 R58, R44, 0x10, RZ ;  /* 0x000000102c3a7819 */ /* 0x000fe200000006ff */
[-C--:B------:R-:W-:Y:S01]  /*6650*/  IMAD R5, R2, R39.reuse, R5 ;  /* 0x0000002702057224 */ /* 0x080fe200078e0205 */
[----:B------:R-:W-:Y:S01]  /*6660*/  SHF.R.S32.HI R2, RZ, 0x18, R67 ;  /* 0x00000018ff027819 */ /* 0x000fe20000011443 */
[-C--:B------:R-:W-:Y:S01]  /*6670*/  IMAD R6, R3, R39.reuse, R6 ;  /* 0x0000002703067224 */ /* 0x080fe200078e0206 */
[----:B------:R-:W-:Y:S01]  /*6680*/  SHF.R.S32.HI R3, RZ, 0x18, R66 ;  /* 0x00000018ff037819 */ /* 0x000fe20000011442 */
[----:B------:R-:W-:Y:S01]  /*6690*/  IMAD R8, R38, R8, RZ ;  /* 0x0000000826087224 */ /* 0x000fe200078e02ff */
[C---:B------:R-:W-:Y:S01]  /*66a0*/  PRMT R56, R45.reuse, 0x8880, RZ ;  /* 0x000088802d387816 */ /* 0x040fe200000000ff */
[----:B------:R-:W-:Y:S01]  /*66b0*/  IMAD R7, R40, R39, R7 ;  /* 0x0000002728077224 */ /* 0x000fe200078e0207 */
[----:B------:R-:W-:Y:S01]  /*66c0*/  MOV R40, R65 ;  /* 0x0000004100287202 */ /* 0x000fe20000000f00 */
[----:B------:R-:W-:Y:S01]  /*66d0*/  IMAD R9, R38, R9, RZ ;  /* 0x0000000926097224 */ /* 0x000fe200078e02ff */
[----:B------:R-:W-:Y:S01]  /*66e0*/  SHF.L.U32 R55, R45, 0x10, RZ ;  /* 0x000000102d377819 */ /* 0x000fe200000006ff */
[-C--:B------:R-:W-:Y:S01]  /*66f0*/  IMAD R8, R0, R39.reuse, R8 ;  /* 0x0000002700087224 */ /* 0x080fe200078e0208 */
[----:B------:R-:W-:Y:S01]  /*6700*/  PRMT R53, R46, 0x8880, RZ ;  /* 0x000088802e357816 */ /* 0x000fe200000000ff */
[----:B------:R-:W-:Y:S01]  /*6710*/  IMAD R10, R38, R10, RZ ;  /* 0x0000000a260a7224 */ /* 0x000fe200078e02ff */
[----:B------:R-:W-:Y:S01]  /*6720*/  SHF.R.S32.HI R45, RZ, 0x18, R45 ;  /* 0x00000018ff2d7819 */ /* 0x000fe2000001142d */
[----:B------:R-:W-:Y:S01]  /*6730*/  IMAD R9, R2, R39, R9 ;  /* 0x0000002702097224 */ /* 0x000fe200078e0209 */
[----:B------:R-:W-:Y:S01]  /*6740*/  SHF.L.U32 R52, R46, 0x10, RZ ;  /* 0x000000102e347819 */ /* 0x000fe200000006ff */
[C---:B------:R-:W-:Y:S01]  /*6750*/  IMAD R0, R38.reuse, R20, RZ ;  /* 0x0000001426007224 */ /* 0x040fe200078e02ff */
[C---:B------:R-:W-:Y:S01]  /*6760*/  PRMT R50, R47.reuse, 0x8880, RZ ;  /* 0x000088802f327816 */ /* 0x040fe200000000ff */
[C---:B------:R-:W-:Y:S01]  /*6770*/  IMAD R11, R38.reuse, R11, RZ ;  /* 0x0000000b260b7224 */ /* 0x040fe200078e02ff */
[----:B------:R-:W-:Y:S01]  /*6780*/  SHF.R.S32.HI R46, RZ, 0x18, R46 ;  /* 0x00000018ff2e7819 */ /* 0x000fe2000001142e */
[C---:B------:R-:W-:Y:S01]  /*6790*/  IMAD R2, R38.reuse, R21, RZ ;  /* 0x0000001526027224 */ /* 0x040fe200078e02ff */
[----:B------:R-:W-:Y:S01]  /*67a0*/  SHF.L.U32 R49, R47, 0x10, RZ ;  /* 0x000000102f317819 */ /* 0x000fe200000006ff */
[C---:B------:R-:W-:Y:S01]  /*67b0*/  IMAD R20, R38.reuse, R24, RZ ;  /* 0x0000001826147224 */ /* 0x040fe200078e02ff */
[----:B------:R-:W-:Y:S01]  /*67c0*/  SHF.R.S32.HI R47, RZ, 0x18, R47 ;  /* 0x00000018ff2f7819 */ /* 0x000fe2000001142f */
[----:B------:R-:W-:Y:S01]  /*67d0*/  IMAD R21, R38, R25, RZ ;  /* 0x0000001926157224 */ /* 0x000fe200078e02ff */
[----:B------:R-:W-:Y:S01]  /*67e0*/  SHF.L.U32 R57, R44, 0x8, RZ ;  /* 0x000000082c397819 */ /* 0x000fe200000006ff */
[----:B------:R-:W-:Y:S01]  /*67f0*/  IMAD R24, R38, R28, RZ ;  /* 0x0000001c26187224 */ /* 0x000fe200078e02ff */
[----:B------:R-:W-:Y:S01]  /*6800*/  SHF.R.S32.HI R44, RZ, 0x18, R44 ;  /* 0x00000018ff2c7819 */ /* 0x000fe2000001142c */
[----:B------:R-:W-:Y:S01]  /*6810*/  IMAD R10, R3, R39, R10 ;  /* 0x00000027030a7224 */ /* 0x000fe200078e020a */
[----:B------:R-:W-:Y:S01]  /*6820*/  IADD3 R36, PT, PT, R36, 0x1, RZ ;  /* 0x0000000124247810 */ /* 0x000fe20007ffe0ff */
[C---:B------:R-:W-:Y:S02]  /*6830*/  IMAD R12, R38.reuse, R12, RZ ;  /* 0x0000000c260c7224 */ /* 0x040fe400078e02ff */
[C---:B------:R-:W-:Y:S02]  /*6840*/  IMAD R25, R38.reuse, R29, RZ ;  /* 0x0000001d26197224 */ /* 0x040fe400078e02ff */
[C---:B------:R-:W-:Y:S01]  /*6850*/  IMAD R28, R38.reuse, R32, RZ ;  /* 0x00000020261c7224 */ /* 0x040fe200078e02ff */
[----:B------:R-:W-:Y:S01]  /*6860*/  SHF.R.S32.HI R32, RZ, 0x18, R64 ;  /* 0x00000018ff207819 */ /* 0x000fe20000011440 */
[C---:B------:R-:W-:Y:S01]  /*6870*/  IMAD R29, R38.reuse, R33, RZ ;  /* 0x00000021261d7224 */ /* 0x040fe200078e02ff */
[----:B------:R-:W-:Y:S01]  /*6880*/  I2IP.S8.S32.SAT R33, R7, R6, RZ ;  /* 0x0000000607217239 */ /* 0x000fe200000014ff */
[----:B------:R-:W-:Y:S01]  /*6890*/  IMAD R11, R41, R39, R11 ;  /* 0x00000027290b7224 */ /* 0x000fe200078e020b */
[----:B------:R-:W-:Y:S01]  /*68a0*/  MOV R7, R62 ;  /* 0x0000003e00077202 */ /* 0x000fe20000000f00 */
[C---:B------:R-:W-:Y:S01]  /*68b0*/  IMAD R13, R38.reuse, R13, RZ ;  /* 0x0000000d260d7224 */ /* 0x040fe200078e02ff */
[----:B------:R-:W-:Y:S01]  /*68c0*/  SHF.R.S32.HI R6, RZ, 0x18, R63 ;  /* 0x00000018ff067819 */ /* 0x000fe2000001143f */
[----:B------:R-:W-:Y:S01]  /*68d0*/  IMAD R14, R38, R14, RZ ;  /* 0x0000000e260e7224 */ /* 0x000fe200078e02ff */
[----:B------:R-:W-:Y:S01]  /*68e0*/  I2IP.S8.S32.SAT R41, R11, R10, RZ ;  /* 0x0000000a0b297239 */ /* 0x000fe200000014ff */
[----:B------:R-:W-:Y:S01]  /*68f0*/  IMAD R12, R40, R39, R12 ;  /* 0x00000027280c7224 */ /* 0x000fe200078e020c */
[----:B------:R-:W-:Y:S01]  /*6900*/  I2IP.S8.S32.SAT R40, R5, R4, R33 ;  /* 0x0000000405287239 */ /* 0x000fe20000001421 */
[----:B------:R-:W-:Y:S01]  /*6910*/  IMAD R15, R38, R15, RZ ;  /* 0x0000000f260f7224 */ /* 0x000fe200078e02ff */
[----:B------:R-:W-:Y:S01]  /*6920*/  I2IP.S8.S32.SAT R41, R9, R8, R41 ;  /* 0x0000000809297239 */ /* 0x000fe20000001429 */
[-C--:B------:R-:W-:Y:S01]  /*6930*/  IMAD R13, R32, R39.reuse, R13 ;  /* 0x00000027200d7224 */ /* 0x080fe200078e020d */
[----:B------:R-:W-:Y:S01]  /*6940*/  SHF.R.S32.HI R10, RZ, 0x18, R61 ;  /* 0x00000018ff0a7819 */ /* 0x000fe2000001143d */
[----:B------:R-:W-:Y:S01]  /*6950*/  IMAD R16, R38, R16, RZ ;  /* 0x0000001026107224 */ /* 0x000fe200078e02ff */
[----:B------:R-:W-:Y:S01]  /*6960*/  SHF.R.S32.HI R5, RZ, 0x18, R58 ;  /* 0x00000018ff057819 */ /* 0x000fe2000001143a */
[----:B------:R-:W-:Y:S01]  /*6970*/  IMAD R14, R6, R39, R14 ;  /* 0x00000027060e7224 */ /* 0x000fe200078e020e */
[----:B------:R-:W-:Y:S01]  /*6980*/  SHF.R.S32.HI R11, RZ, 0x18, R60 ;  /* 0x00000018ff0b7819 */ /* 0x000fe2000001143c */
[----:B------:R-:W-:Y:S01]  /*6990*/  IMAD R17, R38, R17, RZ ;  /* 0x0000001126117224 */ /* 0x000fe200078e02ff */
[----:B------:R-:W-:Y:S01]  /*69a0*/  SHF.R.S32.HI R6, RZ, 0x18, R57 ;  /* 0x00000018ff067819 */ /* 0x000fe20000011439 */
[-C--:B------:R-:W-:Y:S02]  /*69b0*/  IMAD R15, R42, R39.reuse, R15 ;  /* 0x000000272a0f7224 */ /* 0x080fe400078e020f */
[C---:B------:R-:W-:Y:S02]  /*69c0*/  IMAD R18, R38.reuse, R18, RZ ;  /* 0x0000001226127224 */ /* 0x040fe400078e02ff */
[----:B------:R-:W-:Y:S01]  /*69d0*/  IMAD R16, R7, R39, R16 ;  /* 0x0000002707107224 */ /* 0x000fe200078e0210 */
[----:B------:R-:W-:Y:S01]  /*69e0*/  I2IP.S8.S32.SAT R14, R15, R14, RZ ;  /* 0x0000000e0f0e7239 */ /* 0x000fe200000014ff */
[----:B------:R-:W-:Y:S01]  /*69f0*/  IMAD R19, R38, R19, RZ ;  /* 0x0000001326137224 */ /* 0x000fe200078e02ff */
[----:B------:R-:W-:Y:S01]  /*6a00*/  SHF.R.S32.HI R7, RZ, 0x18, R48 ;  /* 0x00000018ff077819 */ /* 0x000fe20000011430 */
[-C--:B------:R-:W-:Y:S01]  /*6a10*/  IMAD R17, R10, R39.reuse, R17 ;  /* 0x000000270a117224 */ /* 0x080fe200078e0211 */
[----:B------:R-:W-:Y:S01]  /*6a20*/  I2IP.S8.S32.SAT R42, R13, R12, R14 ;  /* 0x0000000c0d2a7239 */ /* 0x000fe2000000140e */
[-C--:B------:R-:W-:Y:S02]  /*6a30*/  IMAD R18, R11, R39.reuse, R18 ;  /* 0x000000270b127224 */ /* 0x080fe400078e0212 */
[----:B------:R-:W-:Y:S02]  /*6a40*/  IMAD.MOV.U32 R4, RZ, RZ, R59 ;  /* 0x000000ffff047224 */ /* 0x000fe400078e003b */
[-C--:B------:R-:W-:Y:S02]  /*6a50*/  IMAD R19, R43, R39.reuse, R19 ;  /* 0x000000272b137224 */ /* 0x080fe400078e0213 */
[----:B------:R-:W-:Y:S02]  /*6a60*/  IMAD R3, R38, R22, RZ ;  /* 0x0000001626037224 */ /* 0x000fe400078e02ff */
[----:B------:R-:W-:Y:S01]  /*6a70*/  IMAD R0, R4, R39, R0 ;  /* 0x0000002704007224 */ /* 0x000fe200078e0200 */
[----:B------:R-:W-:Y:S01]  /*6a80*/  I2IP.S8.S32.SAT R18, R19, R18, RZ ;  /* 0x0000001213127239 */ /* 0x000fe200000014ff */
[----:B------:R-:W-:Y:S01]  /*6a90*/  IMAD R23, R38, R23, RZ ;  /* 0x0000001726177224 */ /* 0x000fe200078e02ff */
[----:B------:R-:W-:Y:S01]  /*6aa0*/  MOV R4, R56 ;  /* 0x0000003800047202 */ /* 0x000fe20000000f00 */
[-C--:B------:R-:W-:Y:S01]  /*6ab0*/  IMAD R2, R5, R39.reuse, R2 ;  /* 0x0000002705027224 */ /* 0x080fe200078e0202 */
[----:B------:R-:W-:Y:S01]  /*6ac0*/  I2IP.S8.S32.SAT R43, R17, R16, R18 ;  /* 0x00000010112b7239 */ /* 0x000fe20000001412 */
[-C--:B------:R-:W-:Y:S01]  /*6ad0*/  IMAD R3, R6, R39.reuse, R3 ;  /* 0x0000002706037224 */ /* 0x080fe200078e0203 */
[----:B------:R-:W-:Y:S01]  /*6ae0*/  SHF.R.S32.HI R5, RZ, 0x18, R55 ;  /* 0x00000018ff057819 */ /* 0x000fe20000011437 */
[-C--:B------:R-:W-:Y:S01]  /*6af0*/  IMAD R23, R44, R39.reuse, R23 ;  /* 0x000000272c177224 */ /* 0x080fe200078e0217 */
[----:B------:R-:W-:Y:S01]  /*6b00*/  SHF.R.S32.HI R6, RZ, 0x18, R54 ;  /* 0x00000018ff067819 */ /* 0x000fe20000011436 */
[----:B------:R-:W-:Y:S01]  /*6b10*/  IMAD R22, R38, R26, RZ ;  /* 0x0000001a26167224 */ /* 0x000fe200078e02ff */
[----:B------:R1:W-:Y:S01]  /*6b20*/  STS.128 [R79+UR44+0x1200], R40 ;  /* 0x001200284f007988 */ /* 0x0003e20008000c2c */
[----:B------:R-:W-:Y:S01]  /*6b30*/  IMAD R20, R4, R39, R20 ;  /* 0x0000002704147224 */ /* 0x000fe200078e0214 */
[----:B------:R-:W-:Y:S01]  /*6b40*/  I2IP.S8.S32.SAT R3, R23, R3, RZ ;  /* 0x0000000317037239 */ /* 0x000fe200000014ff */
[----:B------:R-:W-:Y:S01]  /*6b50*/  IMAD R27, R38, R27, RZ ;  /* 0x0000001b261b7224 */ /* 0x000fe200078e02ff */
[----:B------:R-:W-:Y:S01]  /*6b60*/  MOV R4, R53 ;  /* 0x0000003500047202 */ /* 0x000fe20000000f00 */
[-C--:B------:R-:W-:Y:S01]  /*6b70*/  IMAD R21, R5, R39.reuse, R21 ;  /* 0x0000002705157224 */ /* 0x080fe200078e0215 */
[----:B------:R-:W-:Y:S01]  /*6b80*/  SHF.R.S32.HI R5, RZ, 0x18, R52 ;  /* 0x00000018ff057819 */ /* 0x000fe20000011434 */
[-C--:B------:R-:W-:Y:S01]  /*6b90*/  IMAD R22, R6, R39.reuse, R22 ;  /* 0x0000002706167224 */ /* 0x080fe200078e0216 */
[----:B------:R-:W-:Y:S01]  /*6ba0*/  SHF.R.S32.HI R6, RZ, 0x18, R49 ;  /* 0x00000018ff067819 */ /* 0x000fe20000011431 */
[-C--:B------:R-:W-:Y:S02]  /*6bb0*/  IMAD R27, R45, R39.reuse, R27 ;  /* 0x000000272d1b7224 */ /* 0x080fe400078e021b */
[-C--:B------:R-:W-:Y:S01]  /*6bc0*/  IMAD R24, R4, R39.reuse, R24 ;  /* 0x0000002704187224 */ /* 0x080fe200078e0218 */
[----:B------:R-:W-:Y:S01]  /*6bd0*/  SHF.R.S32.HI R4, RZ, 0x18, R51 ;  /* 0x00000018ff047819 */ /* 0x000fe20000011433 */
[C---:B------:R-:W-:Y:S02]  /*6be0*/  IMAD R26, R38.reuse, R30, RZ ;  /* 0x0000001e261a7224 */ /* 0x040fe400078e02ff */
[----:B------:R-:W-:Y:S01]  /*6bf0*/  IMAD R25, R5, R39, R25 ;  /* 0x0000002705197224 */ /* 0x000fe200078e0219 */
[----:B------:R-:W-:Y:S01]  /*6c00*/  MOV R5, R50 ;  /* 0x0000003200057202 */ /* 0x000fe20000000f00 */
[----:B------:R-:W-:Y:S02]  /*6c10*/  IMAD R31, R38, R31, RZ ;  /* 0x0000001f261f7224 */ /* 0x000fe400078e02ff */
[-C--:B------:R-:W-:Y:S01]  /*6c20*/  IMAD R26, R4, R39.reuse, R26 ;  /* 0x00000027041a7224 */ /* 0x080fe200078e021a */
[----:B------:R-:W-:Y:S01]  /*6c30*/  I2IP.S8.S32.SAT R4, R2, R0, R3 ;  /* 0x0000000002047239 */ /* 0x000fe20000001403 */
[-C--:B------:R-:W-:Y:S02]  /*6c40*/  IMAD R31, R46, R39.reuse, R31 ;  /* 0x000000272e1f7224 */ /* 0x080fe400078e021f */
[-C--:B------:R-:W-:Y:S01]  /*6c50*/  IMAD R28, R5, R39.reuse, R28 ;  /* 0x00000027051c7224 */ /* 0x080fe200078e021c */
[----:B------:R-:W-:Y:S01]  /*6c60*/  I2IP.S8.S32.SAT R5, R27, R22, RZ ;  /* 0x000000161b057239 */ /* 0x000fe200000014ff */
[----:B------:R-:W-:Y:S02]  /*6c70*/  IMAD R30, R38, R34, RZ ;  /* 0x00000022261e7224 */ /* 0x000fe400078e02ff */
[----:B------:R-:W-:Y:S01]  /*6c80*/  IMAD R29, R6, R39, R29 ;  /* 0x00000027061d7224 */ /* 0x000fe200078e021d */
[----:B------:R-:W-:Y:S01]  /*6c90*/  I2IP.S8.S32.SAT R6, R31, R26, RZ ;  /* 0x0000001a1f067239 */ /* 0x000fe200000014ff */
[----:B------:R-:W-:Y:S01]  /*6ca0*/  IMAD R35, R38, R35, RZ ;  /* 0x0000002326237224 */ /* 0x000fe200078e02ff */
[----:B------:R-:W-:Y:S01]  /*6cb0*/  I2IP.S8.S32.SAT R5, R21, R20, R5 ;  /* 0x0000001415057239 */ /* 0x000fe20000001405 */
[-C--:B------:R-:W-:Y:S01]  /*6cc0*/  IMAD R30, R7, R39.reuse, R30 ;  /* 0x00000027071e7224 */ /* 0x080fe200078e021e */
[----:B------:R-:W-:Y:S01]  /*6cd0*/  I2IP.S8.S32.SAT R6, R25, R24, R6 ;  /* 0x0000001819067239 */ /* 0x000fe20000001406 */
[----:B------:R-:W-:Y:S05]  /*6ce0*/  IMAD R35, R47, R39, R35 ;  /* 0x000000272f237224 */ /* 0x000fea00078e0223 */
[----:B------:R-:W-:Y:S04]  /*6cf0*/  I2IP.S8.S32.SAT R7, R35, R30, RZ ;  /* 0x0000001e23077239 */ /* 0x000fe800000014ff */
[----:B------:R-:W-:Y:S05]  /*6d00*/  I2IP.S8.S32.SAT R7, R29, R28, R7 ;  /* 0x0000001c1d077239 */ /* 0x000fea0000001407 */
[----:B------:R1:W-:Y:S01]  /*6d10*/  STS.128 [R78+0x1010], R4 ;  /* 0x001010044e007388 */ /* 0x0003e20000000c00 */
[----:B------:R-:W-:Y:S01]  /*6d20*/  @!PT LDS RZ, [RZ] ;  /* 0x00000000fffff984 */ /* 0x000fe20000000800 */
[----:B------:R-:W-:Y:S01]  /*6d30*/  @!PT LDS RZ, [RZ] ;  /* 0x00000000fffff984 */ /* 0x000fe20000000800 */
[----:B------:R-:W-:Y:S01]  /*6d40*/  @!PT LDS RZ, [RZ] ;  /* 0x00000000fffff984 */ /* 0x000fe20000000800 */
[----:B------:R-:W-:Y:S01]  /*6d50*/  @!PT LDS RZ, [RZ] ;  /* 0x00000000fffff984 */ /* 0x000fe20000000800 */
[----:B------:R3:W-:Y:S07]  /*6d60*/  MEMBAR.ALL.CTA ;  /* 0x0000000000007992 */ /* 0x0007ee0000008000 */
[----:B---3--:R-:W3:Y:S02]  /*6d70*/  FENCE.VIEW.ASYNC.S ;  /* 0x00000000000073c6 */ /* 0x008ee40000000000 */
[----:B---3--:R-:W-:Y:S06]  /*6d80*/  BAR.SYNC.DEFER_BLOCKING 0x1, 0x80 ;  /* 0x0042000000007b1d */ /* 0x008fec0000010000 */
[----:B------:R-:W-:Y:S05]  /*6d90*/  @P0 BRA `(.L_x_110) ;  /* 0x0000000000300947 */ /* 0x000fea0003800000 */
[----:B------:R-:W-:Y:S02]  /*6da0*/  UIADD3 UR4, UPT, UPT, UR44, 0x1200, URZ ;  /* 0x000012002c047890 */ /* 0x000fe4000fffe0ff */
[----:B------:R-:W-:Y:S02]  /*6db0*/  USHF.L.U32 UR9, UR45, 0x6, URZ ;  /* 0x000000062d097899 */ /* 0x000fe400080006ff */
[----:B------:R-:W-:Y:S02]  /*6dc0*/  USHF.L.U32 UR10, UR46, 0x6, URZ ;  /* 0x000000062e0a7899 */ /* 0x000fe400080006ff */
[----:B------:R-:W-:Y:S01]  /*6dd0*/  MOV R86, UR4 ;  /* 0x0000000400567c02 */ /* 0x000fe20008000f00 */
[----:B------:R-:W-:Y:S01]  /*6de0*/  UIADD3 UR4, UP0, UPT, UR62, 0x680, URZ ;  /* 0x000006803e047890 */ /* 0x000fe2000ff1e0ff */
[----:B------:R-:W-:Y:S02]  /*6df0*/  UMOV UR11, UR36 ;  /* 0x00000024000b7c82 */ /* 0x000fe40008000000 */
[----:B------:R-:W-:Y:S01]  /*6e00*/  R2UR UR8, R86 ;  /* 0x00000000560872ca */ /* 0x000fe200000e0000 */
[----:B------:R-:W-:Y:S11]  /*6e10*/  UIADD3.X UR5, UPT, UPT, URZ, UR63, URZ, UP0, !UPT ;  /* 0x0000003fff057290 */ /* 0x000ff600087fe4ff */
[----:B------:R-:W-:Y:S01]  /*6e20*/  @!UPT UIADD3 URZ, UPT, UPT, URZ, URZ, URZ ;  /* 0x000000fffffff290 */ /* 0x000fe2000fffe0ff */
[----:B------:R3:W-:Y:S01]  /*6e30*/  UTMASTG.3D [UR8], [UR4] ;  /* 0x00000008040073b5 */ /* 0x0007e20008010000 */
[----:B------:R0:W-:Y:S01]  /*6e40*/  UTMACMDFLUSH ;  /* 0x00000000000079b7 */ /* 0x0001e20000000000 */
[----:B---3--:R-:W-:Y:S04]  /*6e50*/  DEPBAR.LE SB0, 0x0 ;  /* 0x000080000000791a */ /* 0x008fe80000000000 */
.L_x_110:
[----:B------:R-:W-:Y:S05]  /*6e60*/  BSYNC.RECONVERGENT B0 ;  /* 0x0000000000007941 */ /* 0x000fea0003800200 */
.L_x_109:
[----:B------:R-:W-:Y:S01]  /*6e70*/  BAR.SYNC.DEFER_BLOCKING 0x1, 0x80 ;  /* 0x0042000000007b1d */ /* 0x000fe20000010000 */
[----:B------:R-:W-:Y:S01]  /*6e80*/  ISETP.NE.AND P0, PT, R82, 0x2, PT ;  /* 0x000000025200780c */ /* 0x000fe20003f05270 */
[----:B------:R-:W-:Y:S01]  /*6e90*/  UISETP.NE.AND UP0, UPT, UR47, URZ, UPT ;  /* 0x000000ff2f00728c */ /* 0x000fe2000bf05270 */
[----:B------:R-:W-:Y:S01]  /*6ea0*/  ISETP.NE.AND P1, PT, R36, 0x4, PT ;  /* 0x000000042400780c */ /* 0x000fe20003f25270 */
[----:B------:R-:W-:Y:S01]  /*6eb0*/  UIADD3 UR45, UPT, UPT, UR37, UR60, URZ ;  /* 0x0000003c252d7290 */ /* 0x000fe2000fffe0ff */
[----:B------:R-:W-:Y:S01]  /*6ec0*/  SEL R2, RZ, 0x1, P0 ;  /* 0x00000001ff027807 */ /* 0x000fe20000000000 */
[----:B------:R-:W-:Y:S01]  /*6ed0*/  UIADD3 UR46, UPT, UPT, UR38, UR57, URZ ;  /* 0x00000039262e7290 */ /* 0x000fe2000fffe0ff */
[----:B------:R-:W-:Y:S02]  /*6ee0*/  SEL R0, RZ, 0x1, P1 ;  /* 0x00000001ff007807 */ /* 0x000fe40000800000 */
[----:B------:R-:W-:Y:S02]  /*6ef0*/  LOP3.LUT R84, R84, R2, RZ, 0x3c, !PT ;  /* 0x0000000254547212 */ /* 0x000fe400078e3cff */
[----:B------:R-:W-:Y:S02]  /*6f00*/  LOP3.LUT R85, R85, R0, RZ, 0x3c, !PT ;  /* 0x0000000055557212 */ /* 0x000fe400078e3cff */
[----:B------:R-:W-:Y:S02]  /*6f10*/  SEL R82, R82, RZ, P0 ;  /* 0x000000ff52527207 */ /* 0x000fe40000000000 */
[----:B------:R-:W-:Y:S01]  /*6f20*/  SEL R36, R36, RZ, P1 ;  /* 0x000000ff24247207 */ /* 0x000fe20000800000 */
[----:B------:R-:W-:Y:S01]  /*6f30*/  UMOV UR36, UR51 ;  /* 0x0000003300247c82 */ /* 0x000fe20008000000 */
[----:B------:R-:W-:Y:S05]  /*6f40*/  BRA.U UP0, `(.L_x_111) ;  /* 0xffffffe500107547 */ /* 0x000fea000b83ffff */
[----:B------:R-:W-:Y:S05]  /*6f50*/  EXIT ;  /* 0x000000000000794d */ /* 0x000fea0003800000 */
.L_x_25:
[----:B---3--:R3:W4:Y:S02]  /*6f60*/  SYNCS.PHASECHK.TRANS64.TRYWAIT P0, [R0+URZ+0x160], R2 ;  /* 0x00016002000075a7 */ /* 0x00872400080011ff */
[----:B----4-:R-:W-:Y:S05]  /*6f70*/  @!P0 NANOSLEEP.SYNCS 0x989680 ;  /* 0x009896800000895d */ /* 0x010fea0003900000 */
[----:B------:R-:W4:Y:S02]  /*6f80*/  @!P0 SYNCS.PHASECHK.TRANS64 P0, [R0+URZ+0x160], R2 ;  /* 0x00016002000085a7 */ /* 0x000f2400080010ff */
[----:B----4-:R-:W-:Y:S05]  /*6f90*/  @!P0 BRA `(.L_x_25) ;  /* 0xfffffffc00f08947 */ /* 0x010fea000383ffff */
[----:B------:R-:W-:Y:S05]  /*6fa0*/  BRA `(.L_x_112) ;  /* 0xffffffa8007c7947 */ /* 0x000fea000383ffff */
.L_x_28:
[----:B--2---:R-:W-:-:S07]  /*6fb0*/  MOV R0, UR33 ;  /* 0x0000002100007c02 */ /* 0x004fce0008000f00 */
.L_x_113:
[----:B--2---:R2:W3:Y:S02]  /*6fc0*/  SYNCS.PHASECHK.TRANS64.TRYWAIT P0, [R0+URZ+0x68], R3 ;  /* 0x00006803000075a7 */ /* 0x0044e400080011ff */
[----:B---3--:R-:W-:Y:S05]  /*6fd0*/  @!P0 NANOSLEEP.SYNCS 0x989680 ;  /* 0x009896800000895d */ /* 0x008fea0003900000 */
[----:B------:R-:W3:Y:S02]  /*6fe0*/  @!P0 SYNCS.PHASECHK.TRANS64 P0, [R0+URZ+0x68], R3 ;  /* 0x00006803000085a7 */ /* 0x000ee400080010ff */
[----:B---3--:R-:W-:Y:S05]  /*6ff0*/  @!P0 BRA `(.L_x_113) ;  /* 0xfffffffc00f08947 */ /* 0x008fea000383ffff */
[----:B------:R-:W-:Y:S05]  /*7000*/  BRA `(.L_x_27) ;  /* 0xffffffa800c47947 */ /* 0x000fea000383ffff */
.L_x_35:
[----:B-1----:R-:W-:-:S07]  /*7010*/  MOV R0, UR17 ;  /* 0x0000001100007c02 */ /* 0x002fce0008000f00 */
.L_x_114:
[----:B-1----:R1:W2:Y:S02]  /*7020*/  SYNCS.PHASECHK.TRANS64.TRYWAIT P0, [R0+URZ+0x68], R3 ;  /* 0x00006803000075a7 */ /* 0x0022a400080011ff */
[----:B--2---:R-:W-:Y:S05]  /*7030*/  @!P0 NANOSLEEP.SYNCS 0x989680 ;  /* 0x009896800000895d */ /* 0x004fea0003900000 */
[----:B------:R-:W2:Y:S02]  /*7040*/  @!P0 SYNCS.PHASECHK.TRANS64 P0, [R0+URZ+0x68], R3 ;  /* 0x00006803000085a7 */ /* 0x000ea400080010ff */
[----:B--2---:R-:W-:Y:S05]  /*7050*/  @!P0 BRA `(.L_x_114) ;  /* 0xfffffffc00f08947 */ /* 0x004fea000383ffff */
[----:B------:R-:W-:Y:S05]  /*7060*/  BRA `(.L_x_34) ;  /* 0xffffffac00807947 */ /* 0x000fea000383ffff */
.L_x_40:
[----:B-1----:R1:W2:Y:S02]  /*7070*/  SYNCS.PHASECHK.TRANS64.TRYWAIT P0, [R3+URZ+0xf0], R0 ;  /* 0x0000f000030075a7 */ /* 0x0022a400080011ff */
[----:B--2---:R-:W-:Y:S05]  /*7080*/  @!P0 NANOSLEEP.SYNCS 0x989680 ;  /* 0x009896800000895d */ /* 0x004fea0003900000 */
[----:B------:R-:W2:Y:S02]  /*7090*/  @!P0 SYNCS.PHASECHK.TRANS64 P0, [R3+URZ+0xf0], R0 ;  /* 0x0000f000030085a7 */ /* 0x000ea400080010ff */
[----:B--2---:R-:W-:Y:S05]  /*70a0*/  @!P0 BRA `(.L_x_40) ;  /* 0xfffffffc00f08947 */ /* 0x004fea000383ffff */
[----:B------:R-:W-:Y:S05]  /*70b0*/  BRA `(.L_x_115) ;  /* 0xffffffb000247947 */ /* 0x000fea000383ffff */
.L_x_44:
[----:B------:R-:W-:-:S07]  /*70c0*/  MOV R0, UR4 ;  /* 0x0000000400007c02 */ /* 0x000fce0008000f00 */
.L_x_116:
[----:B-1----:R1:W2:Y:S02]  /*70d0*/  SYNCS.PHASECHK.TRANS64.TRYWAIT P0, [R0+URZ], R2 ;  /* 0x00000002000075a7 */ /* 0x0022a400080011ff */
[----:B--2---:R-:W-:Y:S05]  /*70e0*/  @!P0 NANOSLEEP.SYNCS 0x989680 ;  /* 0x009896800000895d */ /* 0x004fea0003900000 */
[----:B------:R-:W2:Y:S02]  /*70f0*/  @!P0 SYNCS.PHASECHK.TRANS64 P0, [R0+URZ], R2 ;  /* 0x00000002000085a7 */ /* 0x000ea400080010ff */
[----:B--2---:R-:W-:Y:S05]  /*7100*/  @!P0 BRA `(.L_x_116) ;  /* 0xfffffffc00f08947 */ /* 0x004fea000383ffff */
[----:B------:R-:W-:Y:S05]  /*7110*/  BRA `(.L_x_117) ;  /* 0xffffffb400c87947 */ /* 0x000fea000383ffff */
.L_x_45:
[----:B------:R-:W-:-:S07]  /*7120*/  MOV R0, UR5 ;  /* 0x0000000500007c02 */ /* 0x000fce0008000f00 */
.L_x_118:
[----:B-1----:R1:W2:Y:S02]  /*7130*/  SYNCS.PHASECHK.TRANS64.TRYWAIT P0, [R0+URZ], R3 ;  /* 0x00000003000075a7 */ /* 0x0022a400080011ff */
[----:B--2---:R-:W-:Y:S05]  /*7140*/  @!P0 NANOSLEEP.SYNCS 0x989680 ;  /* 0x009896800000895d */ /* 0x004fea0003900000 */
[----:B------:R-:W2:Y:S02]  /*7150*/  @!P0 SYNCS.PHASECHK.TRANS64 P0, [R0+URZ], R3 ;  /* 0x00000003000085a7 */ /* 0x000ea400080010ff */
[----:B--2---:R-:W-:Y:S05]  /*7160*/  @!P0 BRA `(.L_x_118) ;  /* 0xfffffffc00f08947 */ /* 0x004fea000383ffff */
[----:B------:R-:W-:Y:S05]  /*7170*/  BRA `(.L_x_119) ;  /* 0xffffffb400d47947 */ /* 0x000fea000383ffff */
.L_x_46:
[----:B------:R-:W-:-:S07]  /*7180*/  MOV R0, UR5 ;  /* 0x0000000500007c02 */ /* 0x000fce0008000f00 */
.L_x_120:
[----:B-1----:R1:W2:Y:S02]  /*7190*/  SYNCS.PHASECHK.TRANS64.TRYWAIT P0, [R0+URZ], R3 ;  /* 0x00000003000075a7 */ /* 0x0022a400080011ff */
[----:B--2---:R-:W-:Y:S05]  /*71a0*/  @!P0 NANOSLEEP.SYNCS 0x989680 ;  /* 0x009896800000895d */ /* 0x004fea0003900000 */
[----:B------:R-:W2:Y:S02]  /*71b0*/  @!P0 SYNCS.PHASECHK.TRANS64 P0, [R0+URZ], R3 ;  /* 0x00000003000085a7 */ /* 0x000ea400080010ff */
[----:B--2---:R-:W-:Y:S05]  /*71c0*/  @!P0 BRA `(.L_x_120) ;  /* 0xfffffffc00f08947 */ /* 0x004fea000383ffff */
[----:B------:R-:W-:Y:S05]  /*71d0*/  BRA `(.L_x_121) ;  /* 0xffffffb400e07947 */ /* 0x000fea000383ffff */
.L_x_47:
[----:B------:R-:W-:-:S07]  /*71e0*/  MOV R0, UR5 ;  /* 0x0000000500007c02 */ /* 0x000fce0008000f00 */
.L_x_122:
[----:B-1----:R1:W2:Y:S02]  /*71f0*/  SYNCS.PHASECHK.TRANS64.TRYWAIT P0, [R0+URZ], R3 ;  /* 0x00000003000075a7 */ /* 0x0022a400080011ff */
[----:B--2---:R-:W-:Y:S05]  /*7200*/  @!P0 NANOSLEEP.SYNCS 0x989680 ;  /* 0x009896800000895d */ /* 0x004fea0003900000 */
[----:B------:R-:W2:Y:S02]  /*7210*/  @!P0 SYNCS.PHASECHK.TRANS64 P0, [R0+URZ], R3 ;  /* 0x00000003000085a7 */ /* 0x000ea400080010ff */
[----:B--2---:R-:W-:Y:S05]  /*7220*/  @!P0 BRA `(.L_x_122) ;  /* 0xfffffffc00f08947 */ /* 0x004fea000383ffff */
[----:B------:R-:W-:Y:S05]  /*7230*/  BRA `(.L_x_123) ;  /* 0xffffffb400ec7947 */ /* 0x000fea000383ffff */
.L_x_48:
[----:B------:R-:W-:-:S07]  /*7240*/  MOV R0, UR5 ;  /* 0x0000000500007c02 */ /* 0x000fce0008000f00 */
.L_x_124:
[----:B-1----:R1:W2:Y:S02]  /*7250*/  SYNCS.PHASECHK.TRANS64.TRYWAIT P0, [R0+URZ], R3 ;  /* 0x00000003000075a7 */ /* 0x0022a400080011ff */
[----:B--2---:R-:W-:Y:S05]  /*7260*/  @!P0 NANOSLEEP.SYNCS 0x989680 ;  /* 0x009896800000895d */ /* 0x004fea0003900000 */
[----:B------:R-:W2:Y:S02]  /*7270*/  @!P0 SYNCS.PHASECHK.TRANS64 P0, [R0+URZ], R3 ;  /* 0x00000003000085a7 */ /* 0x000ea400080010ff */
[----:B--2---:R-:W-:Y:S05]  /*7280*/  @!P0 BRA `(.L_x_124) ;  /* 0xfffffffc00f08947 */ /* 0x004fea000383ffff */
[----:B------:R-:W-:Y:S05]  /*7290*/  BRA `(.L_x_125) ;  /* 0xffffffb400f87947 */ /* 0x000fea000383ffff */
.L_x_49:
[----:B------:R-:W-:-:S07]  /*72a0*/  MOV R0, UR5 ;  /* 0x0000000500007c02 */ /* 0x000fce0008000f00 */
.L_x_126:
[----:B-1----:R1:W2:Y:S02]  /*72b0*/  SYNCS.PHASECHK.TRANS64.TRYWAIT P0, [R0+URZ], R3 ;  /* 0x00000003000075a7 */ /* 0x0022a400080011ff */
[----:B--2---:R-:W-:Y:S05]  /*72c0*/  @!P0 NANOSLEEP.SYNCS 0x989680 ;  /* 0x009896800000895d */ /* 0x004fea0003900000 */
[----:B------:R-:W2:Y:S02]  /*72d0*/  @!P0 SYNCS.PHASECHK.TRANS64 P0, [R0+URZ], R3 ;  /* 0x00000003000085a7 */ /* 0x000ea400080010ff */
[----:B--2---:R-:W-:Y:S05]  /*72e0*/  @!P0 BRA `(.L_x_126) ;  /* 0xfffffffc00f08947 */ /* 0x004fea000383ffff */
[----:B------:R-:W-:Y:S05]  /*72f0*/  BRA `(.L_x_127) ;  /* 0xffffffb800047947 */ /* 0x000fea000383ffff */
.L_x_50:
[----:B------:R-:W-:-:S07]  /*7300*/  MOV R0, UR5 ;  /* 0x0000000500007c02 */ /* 0x000fce0008000f00 */
.L_x_128:
[----:B-1----:R1:W2:Y:S02]  /*7310*/  SYNCS.PHASECHK.TRANS64.TRYWAIT P0, [R0+URZ], R3 ;  /* 0x00000003000075a7 */ /* 0x0022a400080011ff */
[----:B--2---:R-:W-:Y:S05]  /*7320*/  @!P0 NANOSLEEP.SYNCS 0x989680 ;  /* 0x009896800000895d */ /* 0x004fea0003900000 */
[----:B------:R-:W2:Y:S02]  /*7330*/  @!P0 SYNCS.PHASECHK.TRANS64 P0, [R0+URZ], R3 ;  /* 0x00000003000085a7 */ /* 0x000ea400080010ff */
[----:B--2---:R-:W-:Y:S05]  /*7340*/  @!P0 BRA `(.L_x_128) ;  /* 0xfffffffc00f08947 */ /* 0x004fea000383ffff */
[----:B------:R-:W-:Y:S05]  /*7350*/  BRA `(.L_x_129) ;  /* 0xffffffb800107947 */ /* 0x000fea000383ffff */
.L_x_51:
[----:B------:R-:W-:-:S07]  /*7360*/  MOV R0, UR5 ;  /* 0x0000000500007c02 */ /* 0x000fce0008000f00 */
.L_x_130:
[----:B-1----:R1:W2:Y:S02]  /*7370*/  SYNCS.PHASECHK.TRANS64.TRYWAIT P0, [R0+URZ], R3 ;  /* 0x00000003000075a7 */ /* 0x0022a400080011ff */
[----:B--2---:R-:W-:Y:S05]  /*7380*/  @!P0 NANOSLEEP.SYNCS 0x989680 ;  /* 0x009896800000895d */ /* 0x004fea0003900000 */
[----:B------:R-:W2:Y:S02]  /*7390*/  @!P0 SYNCS.PHASECHK.TRANS64 P0, [R0+URZ], R3 ;  /* 0x00000003000085a7 */ /* 0x000ea400080010ff */
[----:B--2---:R-:W-:Y:S05]  /*73a0*/  @!P0 BRA `(.L_x_130) ;  /* 0xfffffffc00f08947 */ /* 0x004fea000383ffff */
[----:B------:R-:W-:Y:S05]  /*73b0*/  BRA `(.L_x_131) ;  /* 0xffffffb8001c7947 */ /* 0x000fea000383ffff */
.L_x_52:
[----:B------:R-:W-:-:S07]  /*73c0*/  MOV R0, UR5 ;  /* 0x0000000500007c02 */ /* 0x000fce0008000f00 */
.L_x_132:
[----:B-1----:R1:W2:Y:S02]  /*73d0*/  SYNCS.PHASECHK.TRANS64.TRYWAIT P0, [R0+URZ], R3 ;  /* 0x00000003000075a7 */ /* 0x0022a400080011ff */
[----:B--2---:R-:W-:Y:S05]  /*73e0*/  @!P0 NANOSLEEP.SYNCS 0x989680 ;  /* 0x009896800000895d */ /* 0x004fea0003900000 */
[----:B------:R-:W2:Y:S02]  /*73f0*/  @!P0 SYNCS.PHASECHK.TRANS64 P0, [R0+URZ], R3 ;  /* 0x00000003000085a7 */ /* 0x000ea400080010ff */
[----:B--2---:R-:W-:Y:S05]  /*7400*/  @!P0 BRA `(.L_x_132) ;  /* 0xfffffffc00f08947 */ /* 0x004fea000383ffff */
[----:B------:R-:W-:Y:S05]  /*7410*/  BRA `(.L_x_133) ;  /* 0xffffffb800287947 */ /* 0x000fea000383ffff */
.L_x_53:
[----:B------:R-:W-:-:S07]  /*7420*/  MOV R0, UR5 ;  /* 0x0000000500007c02 */ /* 0x000fce0008000f00 */
.L_x_134:
[----:B-1----:R1:W2:Y:S02]  /*7430*/  SYNCS.PHASECHK.TRANS64.TRYWAIT P0, [R0+URZ], R3 ;  /* 0x00000003000075a7 */ /* 0x0022a400080011ff */
[----:B--2---:R-:W-:Y:S05]  /*7440*/  @!P0 NANOSLEEP.SYNCS 0x989680 ;  /* 0x009896800000895d */ /* 0x004fea0003900000 */
[----:B------:R-:W2:Y:S02]  /*7450*/  @!P0 SYNCS.PHASECHK.TRANS64 P0, [R0+URZ], R3 ;  /* 0x00000003000085a7 */ /* 0x000ea400080010ff */
[----:B--2---:R-:W-:Y:S05]  /*7460*/  @!P0 BRA `(.L_x_134) ;  /* 0xfffffffc00f08947 */ /* 0x004fea000383ffff */
[----:B------:R-:W-:Y:S05]  /*7470*/  BRA `(.L_x_135) ;  /* 0xffffffb800347947 */ /* 0x000fea000383ffff */
.L_x_54:
[----:B------:R-:W-:-:S07]  /*7480*/  MOV R0, UR5 ;  /* 0x0000000500007c02 */ /* 0x000fce0008000f00 */
.L_x_136:
[----:B-1----:R1:W2:Y:S02]  /*7490*/  SYNCS.PHASECHK.TRANS64.TRYWAIT P0, [R0+URZ], R3 ;  /* 0x00000003000075a7 */ /* 0x0022a400080011ff */
[----:B--2---:R-:W-:Y:S05]  /*74a0*/  @!P0 NANOSLEEP.SYNCS 0x989680 ;  /* 0x009896800000895d */ /* 0x004fea0003900000 */
[----:B------:R-:W2:Y:S02]  /*74b0*/  @!P0 SYNCS.PHASECHK.TRANS64 P0, [R0+URZ], R3 ;  /* 0x00000003000085a7 */ /* 0x000ea400080010ff */
[----:B--2---:R-:W-:Y:S05]  /*74c0*/  @!P0 BRA `(.L_x_136) ;  /* 0xfffffffc00f08947 */ /* 0x004fea000383ffff */
[----:B------:R-:W-:Y:S05]  /*74d0*/  BRA `(.L_x_137) ;  /* 0xffffffb800407947 */ /* 0x000fea000383ffff */
.L_x_55:
[----:B------:R-:W-:-:S07]  /*74e0*/  MOV R0, UR5 ;  /* 0x0000000500007c02 */ /* 0x000fce0008000f00 */
.L_x_138:
[----:B-1----:R1:W2:Y:S02]  /*74f0*/  SYNCS.PHASECHK.TRANS64.TRYWAIT P0, [R0+URZ], R3 ;  /* 0x00000003000075a7 */ /* 0x0022a400080011ff */
[----:B--2---:R-:W-:Y:S05]  /*7500*/  @!P0 NANOSLEEP.SYNCS 0x989680 ;  /* 0x009896800000895d */ /* 0x004fea0003900000 */
[----:B------:R-:W2:Y:S02]  /*7510*/  @!P0 SYNCS.PHASECHK.TRANS64 P0, [R0+URZ], R3 ;  /* 0x00000003000085a7 */ /* 0x000ea400080010ff */
[----:B--2---:R-:W-:Y:S05]  /*7520*/  @!P0 BRA `(.L_x_138) ;  /* 0xfffffffc00f08947 */ /* 0x004fea000383ffff */
[----:B------:R-:W-:Y:S05]  /*7530*/  BRA `(.L_x_139) ;  /* 0xffffffb8004c7947 */ /* 0x000fea000383ffff */
.L_x_58:
[----:B--2---:R2:W3:Y:S02]  /*7540*/  SYNCS.PHASECHK.TRANS64.TRYWAIT P0, [R2+URZ+0x150], R4 ;  /* 0x00015004020075a7 */ /* 0x0044e400080011ff */
[----:B---3--:R-:W-:Y:S05]  /*7550*/  @!P0 NANOSLEEP.SYNCS 0x989680 ;  /* 0x009896800000895d */ /* 0x008fea0003900000 */
[----:B------:R-:W3:Y:S02]  /*7560*/  @!P0 SYNCS.PHASECHK.TRANS64 P0, [R2+URZ+0x150], R4 ;  /* 0x00015004020085a7 */ /* 0x000ee400080010ff */
[----:B---3--:R-:W-:Y:S05]  /*7570*/  @!P0 BRA `(.L_x_58) ;  /* 0xfffffffc00f08947 */ /* 0x008fea000383ffff */
[----:B------:R-:W-:Y:S05]  /*7580*/  BRA `(.L_x_140) ;  /* 0xffffffb800a87947 */ /* 0x000fea000383ffff */
.L_x_59:
[----:B------:R-:W-:-:S07]  /*7590*/  MOV R2, UR4 ;  /* 0x0000000400027c02 */ /* 0x000fce0008000f00 */
.L_x_141:
[----:B--2---:R2:W3:Y:S02]  /*75a0*/  SYNCS.PHASECHK.TRANS64.TRYWAIT P0, [R2+URZ+0x100], R5 ;  /* 0x00010005020075a7 */ /* 0x0044e400080011ff */
[----:B---3--:R-:W-:Y:S05]  /*75b0*/  @!P0 NANOSLEEP.SYNCS 0x989680 ;  /* 0x009896800000895d */ /* 0x008fea0003900000 */
[----:B------:R-:W3:Y:S02]  /*75c0*/  @!P0 SYNCS.PHASECHK.TRANS64 P0, [R2+URZ+0x100], R5 ;  /* 0x00010005020085a7 */ /* 0x000ee400080010ff */
[----:B---3--:R-:W-:Y:S05]  /*75d0*/  @!P0 BRA `(.L_x_141) ;  /* 0xfffffffc00f08947 */ /* 0x008fea000383ffff */
[----:B------:R-:W-:Y:S05]  /*75e0*/  BRA `(.L_x_142) ;  /* 0xffffffb800b87947 */ /* 0x000fea000383ffff */
.L_x_60:
[----:B--2---:R2:W3:Y:S02]  /*75f0*/  SYNCS.PHASECHK.TRANS64.TRYWAIT P1, [R2+URZ+0xf0], R4 ;  /* 0x0000f004020075a7 */ /* 0x0044e400080211ff */
[----:B---3--:R-:W-:Y:S05]  /*7600*/  @!P1 NANOSLEEP.SYNCS 0x989680 ;  /* 0x009896800000995d */ /* 0x008fea0003900000 */
[----:B------:R-:W3:Y:S02]  /*7610*/  @!P1 SYNCS.PHASECHK.TRANS64 P1, [R2+URZ+0xf0], R4 ;  /* 0x0000f004020095a7 */ /* 0x000ee400080210ff */
[----:B---3--:R-:W-:Y:S05]  /*7620*/  @!P1 BRA `(.L_x_60) ;  /* 0xfffffffc00f09947 */ /* 0x008fea000383ffff */
[----:B------:R-:W-:Y:S05]  /*7630*/  BRA `(.L_x_143) ;  /* 0xffffffb800e87947 */ /* 0x000fea000383ffff */
.L_x_63:
[----:B------:R-:W-:-:S07]  /*7640*/  MOV R0, UR4 ;  /* 0x0000000400007c02 */ /* 0x000fce0008000f00 */
.L_x_144:
[----:B--2---:R2:W3:Y:S02]  /*7650*/  SYNCS.PHASECHK.TRANS64.TRYWAIT P0, [R0+URZ+0x100], R2 ;  /* 0x00010002000075a7 */ /* 0x0044e400080011ff */
[----:B---3--:R-:W-:Y:S05]  /*7660*/  @!P0 NANOSLEEP.SYNCS 0x989680 ;  /* 0x009896800000895d */ /* 0x008fea0003900000 */
[----:B------:R-:W3:Y:S02]  /*7670*/  @!P0 SYNCS.PHASECHK.TRANS64 P0, [R0+URZ+0x100], R2 ;  /* 0x00010002000085a7 */ /* 0x000ee400080010ff */
[----:B---3--:R-:W-:Y:S05]  /*7680*/  @!P0 BRA `(.L_x_144) ;  /* 0xfffffffc00f08947 */ /* 0x008fea000383ffff */
[----:B------:R-:W-:Y:S05]  /*7690*/  BRA `(.L_x_62) ;  /* 0xffffffbc003c7947 */ /* 0x000fea000383ffff */
.L_x_70:
[----:B-1----:R1:W2:Y:S02]  /*76a0*/  SYNCS.PHASECHK.TRANS64.TRYWAIT P1, [R0+URZ+0xf0], R2 ;  /* 0x0000f002000075a7 */ /* 0x0022a400080211ff */
[----:B--2---:R-:W-:Y:S05]  /*76b0*/  @!P1 NANOSLEEP.SYNCS 0x989680 ;  /* 0x009896800000995d */ /* 0x004fea0003900000 */
[----:B------:R-:W2:Y:S02]  /*76c0*/  @!P1 SYNCS.PHASECHK.TRANS64 P1, [R0+URZ+0xf0], R2 ;  /* 0x0000f002000095a7 */ /* 0x000ea400080210ff */
[----:B--2---:R-:W-:Y:S05]  /*76d0*/  @!P1 BRA `(.L_x_70) ;  /* 0xfffffffc00f09947 */ /* 0x004fea000383ffff */
[----:B------:R-:W-:Y:S05]  /*76e0*/  BRA `(.L_x_145) ;  /* 0xffffffc000b07947 */ /* 0x000fea000383ffff */
.L_x_71:
[----:B------:R-:W-:-:S07]  /*76f0*/  MOV R2, UR31 ;  /* 0x0000001f00027c02 */ /* 0x000fce0008000f00 */
.L_x_146:
[----:B-1----:R1:W2:Y:S02]  /*7700*/  SYNCS.PHASECHK.TRANS64.TRYWAIT P0, [R2+URZ+0x130], R0 ;  /* 0x00013000020075a7 */ /* 0x0022a400080011ff */
[----:B--2---:R-:W-:Y:S05]  /*7710*/  @!P0 NANOSLEEP.SYNCS 0x989680 ;  /* 0x009896800000895d */ /* 0x004fea0003900000 */
[----:B------:R-:W2:Y:S02]  /*7720*/  @!P0 SYNCS.PHASECHK.TRANS64 P0, [R2+URZ+0x130], R0 ;  /* 0x00013000020085a7 */ /* 0x000ea400080010ff */
[----:B--2---:R-:W-:Y:S05]  /*7730*/  @!P0 BRA `(.L_x_146) ;  /* 0xfffffffc00f08947 */ /* 0x004fea000383ffff */
[----:B------:R-:W-:Y:S05]  /*7740*/  BRA `(.L_x_147) ;  /* 0xffffffc400007947 */ /* 0x000fea000383ffff */
.L_x_74:
[----:B------:R-:W-:Y:S07]  /*7750*/  MOV R0, UR5 ;  /* 0x0000000500007c02 */ /* 0x000fee0008000f00 */
.L_x_148:
[----:B-1----:R1:W2:Y:S02]  /*7760*/  SYNCS.PHASECHK.TRANS64.TRYWAIT P0, [R0+URZ], R2 ;  /* 0x00000002000075a7 */ /* 0x0022a400080011ff */
[----:B--2---:R-:W-:Y:S05]  /*7770*/  @!P0 NANOSLEEP.SYNCS 0x989680 ;  /* 0x009896800000895d */ /* 0x004fea0003900000 */
[----:B------:R-:W2:Y:S02]  /*7780*/  @!P0 SYNCS.PHASECHK.TRANS64 P0, [R0+URZ], R2 ;  /* 0x00000002000085a7 */ /* 0x000ea400080010ff */
[----:B--2---:R-:W-:Y:S05]  /*7790*/  @!P0 BRA `(.L_x_148) ;  /* 0xfffffffc00f08947 */ /* 0x004fea000383ffff */
[----:B------:R-:W-:Y:S05]  /*77a0*/  BRA `(.L_x_73) ;  /* 0xffffffc4001c7947 */ /* 0x000fea000383ffff */
.L_x_77:
[----:B------:R-:W-:-:S07]  /*77b0*/  MOV R0, UR4 ;  /* 0x0000000400007c02 */ /* 0x000fce0008000f00 */
.L_x_149:
[----:B--2---:R2:W4:Y:S02]  /*77c0*/  SYNCS.PHASECHK.TRANS64.TRYWAIT P0, [R0+URZ], R2 ;  /* 0x00000002000075a7 */ /* 0x00452400080011ff */
[----:B----4-:R-:W-:Y:S05]  /*77d0*/  @!P0 NANOSLEEP.SYNCS 0x989680 ;  /* 0x009896800000895d */ /* 0x010fea0003900000 */
[----:B------:R-:W4:Y:S02]  /*77e0*/  @!P0 SYNCS.PHASECHK.TRANS64 P0, [R0+URZ], R2 ;  /* 0x00000002000085a7 */ /* 0x000f2400080010ff */
[----:B----4-:R-:W-:Y:S05]  /*77f0*/  @!P0 BRA `(.L_x_149) ;  /* 0xfffffffc00f08947 */ /* 0x010fea000383ffff */
[----:B------:R-:W-:Y:S05]  /*7800*/  BRA `(.L_x_150) ;  /* 0xffffffc400f87947 */ /* 0x000fea000383ffff */
.L_x_78:
[----:B------:R-:W-:-:S07]  /*7810*/  MOV R0, UR5 ;  /* 0x0000000500007c02 */ /* 0x000fce0008000f00 */
.L_x_151:
[----:B-1----:R1:W2:Y:S02]  /*7820*/  SYNCS.PHASECHK.TRANS64.TRYWAIT P0, [R0+URZ], R3 ;  /* 0x00000003000075a7 */ /* 0x0022a400080011ff */
[----:B--2---:R-:W-:Y:S05]  /*7830*/  @!P0 NANOSLEEP.SYNCS 0x989680 ;  /* 0x009896800000895d */ /* 0x004fea0003900000 */
[----:B------:R-:W2:Y:S02]  /*7840*/  @!P0 SYNCS.PHASECHK.TRANS64 P0, [R0+URZ], R3 ;  /* 0x00000003000085a7 */ /* 0x000ea400080010ff */
[----:B--2---:R-:W-:Y:S05]  /*7850*/  @!P0 BRA `(.L_x_151) ;  /* 0xfffffffc00f08947 */ /* 0x004fea000383ffff */
[----:B------:R-:W-:Y:S05]  /*7860*/  BRA `(.L_x_152) ;  /* 0xffffffc800047947 */ /* 0x000fea000383ffff */
.L_x_79:
[----:B------:R-:W-:-:S07]  /*7870*/  MOV R0, UR5 ;  /* 0x0000000500007c02 */ /* 0x000fce0008000f00 */
.L_x_153:
[----:B-1----:R1:W2:Y:S02]  /*7880*/  SYNCS.PHASECHK.TRANS64.TRYWAIT P0, [R0+URZ], R3 ;  /* 0x00000003000075a7 */ /* 0x0022a400080011ff */
[----:B--2---:R-:W-:Y:S05]  /*7890*/  @!P0 NANOSLEEP.SYNCS 0x989680 ;  /* 0x009896800000895d */ /* 0x004fea0003900000 */
[----:B------:R-:W2:Y:S02]  /*78a0*/  @!P0 SYNCS.PHASECHK.TRANS64 P0, [R0+URZ], R3 ;  /* 0x00000003000085a7 */ /* 0x000ea400080010ff */
[----:B--2---:R-:W-:Y:S05]  /*78b0*/  @!P0 BRA `(.L_x_153) ;  /* 0xfffffffc00f08947 */ /* 0x004fea000383ffff */
[----:B------:R-:W-:Y:S05]  /*78c0*/  BRA `(.L_x_154) ;  /* 0xffffffc800107947 */ /* 0x000fea000383ffff */
.L_x_80:
[----:B-1----:R-:W-:-:S07]  /*78d0*/  MOV R0, UR4 ;  /* 0x0000000400007c02 */ /* 0x002fce0008000f00 */
.L_x_155:
[----:B-1----:R1:W2:Y:S02]  /*78e0*/  SYNCS.PHASECHK.TRANS64.TRYWAIT P0, [R0+URZ], R2 ;  /* 0x00000002000075a7 */ /* 0x0022a400080011ff */
[----:B--2---:R-:W-:Y:S05]  /*78f0*/  @!P0 NANOSLEEP.SYNCS 0x989680 ;  /* 0x009896800000895d */ /* 0x004fea0003900000 */
[----:B------:R-:W2:Y:S02]  /*7900*/  @!P0 SYNCS.PHASECHK.TRANS64 P0, [R0+URZ], R2 ;  /* 0x00000002000085a7 */ /* 0x000ea400080010ff */
[----:B--2---:R-:W-:Y:S05]  /*7910*/  @!P0 BRA `(.L_x_155) ;  /* 0xfffffffc00f08947 */ /* 0x004fea000383ffff */
[----:B------:R-:W-:Y:S05]  /*7920*/  BRA `(.L_x_156) ;  /* 0xffffffc8001c7947 */ /* 0x000fea000383ffff */
.L_x_85:
[----:B--2---:R2:W3:Y:S02]  /*7930*/  SYNCS.PHASECHK.TRANS64.TRYWAIT P0, [R3+URZ+0xf0], R0 ;  /* 0x0000f000030075a7 */ /* 0x0044e400080011ff */
[----:B---3--:R-:W-:Y:S05]  /*7940*/  @!P0 NANOSLEEP.SYNCS 0x989680 ;  /* 0x009896800000895d */ /* 0x008fea0003900000 */
[----:B------:R-:W3:Y:S02]  /*7950*/  @!P0 SYNCS.PHASECHK.TRANS64 P0, [R3+URZ+0xf0], R0 ;  /* 0x0000f000030085a7 */ /* 0x000ee400080010ff */
[----:B---3--:R-:W-:Y:S05]  /*7960*/  @!P0 BRA `(.L_x_85) ;  /* 0xfffffffc00f08947 */ /* 0x008fea000383ffff */
[----:B------:R-:W-:Y:S05]  /*7970*/  BRA `(.L_x_157) ;  /* 0xffffffcc00447947 */ /* 0x000fea000383ffff */
.L_x_88:
[----:B--2---:R-:W-:Y:S07]  /*7980*/  MOV R0, UR17 ;  /* 0x0000001100007c02 */ /* 0x004fee0008000f00 */
.L_x_158:
[----:B--2---:R2:W3:Y:S02]  /*7990*/  SYNCS.PHASECHK.TRANS64.TRYWAIT P1, [R0+URZ+0xe8], R3 ;  /* 0x0000e803000075a7 */ /* 0x0044e400080211ff */
[----:B---3--:R-:W-:Y:S05]  /*79a0*/  @!P1 NANOSLEEP.SYNCS 0x989680 ;  /* 0x009896800000995d */ /* 0x008fea0003900000 */
[----:B------:R-:W3:Y:S02]  /*79b0*/  @!P1 SYNCS.PHASECHK.TRANS64 P1, [R0+URZ+0xe8], R3 ;  /* 0x0000e803000095a7 */ /* 0x000ee400080210ff */
[----:B---3--:R-:W-:Y:S05]  /*79c0*/  @!P1 BRA `(.L_x_158) ;  /* 0xfffffffc00f09947 */ /* 0x008fea000383ffff */
[----:B------:R-:W-:Y:S05]  /*79d0*/  BRA `(.L_x_87) ;  /* 0xffffffd000b87947 */ /* 0x000fea000383ffff */
.L_x_91:
[----:B--2---:R-:W-:Y:S07]  /*79e0*/  MOV R0, UR17 ;  /* 0x0000001100007c02 */ /* 0x004fee0008000f00 */
.L_x_159:
[----:B--2---:R2:W3:Y:S02]  /*79f0*/  SYNCS.PHASECHK.TRANS64.TRYWAIT P0, [R0+URZ+0xd8], R2 ;  /* 0x0000d802000075a7 */ /* 0x0044e400080011ff */
[----:B---3--:R-:W-:Y:S05]  /*7a00*/  @!P0 NANOSLEEP.SYNCS 0x989680 ;  /* 0x009896800000895d */ /* 0x008fea0003900000 */
[----:B------:R-:W3:Y:S02]  /*7a10*/  @!P0 SYNCS.PHASECHK.TRANS64 P0, [R0+URZ+0xd8], R2 ;  /* 0x0000d802000085a7 */ /* 0x000ee400080010ff */
[----:B---3--:R-:W-:Y:S05]  /*7a20*/  @!P0 BRA `(.L_x_159) ;  /* 0xfffffffc00f08947 */ /* 0x008fea000383ffff */
[----:B------:R-:W-:Y:S05]  /*7a30*/  BRA `(.L_x_160) ;  /* 0xffffffd4000c7947 */ /* 0x000fea000383ffff */
.L_x_94:
[----:B---3--:R3:W1:Y:S02]  /*7a40*/  SYNCS.PHASECHK.TRANS64.TRYWAIT P0, [R3+URZ+0xf0], R0 ;  /* 0x0000f000030075a7 */ /* 0x00866400080011ff */
[----:B-1----:R-:W-:Y:S05]  /*7a50*/  @!P0 NANOSLEEP.SYNCS 0x989680 ;  /* 0x009896800000895d */ /* 0x002fea0003900000 */
[----:B------:R-:W1:Y:S02]  /*7a60*/  @!P0 SYNCS.PHASECHK.TRANS64 P0, [R3+URZ+0xf0], R0 ;  /* 0x0000f000030085a7 */ /* 0x000e6400080010ff */
[----:B-1----:R-:W-:Y:S05]  /*7a70*/  @!P0 BRA `(.L_x_94) ;  /* 0xfffffffc00f08947 */ /* 0x002fea000383ffff */
[----:B------:R-:W-:Y:S05]  /*7a80*/  BRA `(.L_x_161) ;  /* 0xffffffd800547947 */ /* 0x000fea000383ffff */
.L_x_105:
[----:B-1----:R-:W-:Y:S04]  /*7a90*/  MOV R0, UR44 ;  /* 0x0000002c00007c02 */ /* 0x002fe80008000f00 */
[----:B------:R1:W2:Y:S03]  /*7aa0*/  SYNCS.PHASECHK.TRANS64.TRYWAIT P1, [R0+URZ+0xd0], R4 ;  /* 0x0000d004000075a7 */ /* 0x0002a600080211ff */
[----:B--2---:R-:W-:Y:S05]  /*7ab0*/  @!P1 NANOSLEEP.SYNCS 0x989680 ;  /* 0x009896800000995d */ /* 0x004fea0003900000 */
[----:B------:R-:W2:Y:S02]  /*7ac0*/  @!P1 SYNCS.PHASECHK.TRANS64 P1, [R0+URZ+0xd0], R4 ;  /* 0x0000d004000095a7 */ /* 0x000ea400080210ff */
[----:B--2---:R-:W-:Y:S05]  /*7ad0*/  @!P1 BRA `(.L_x_105) ;  /* 0xfffffffc00ec9947 */ /* 0x004fea000383ffff */
[----:B------:R-:W-:Y:S05]  /*7ae0*/  BRA `(.L_x_104) ;  /* 0xffffffe400a47947 */ /* 0x000fea000383ffff */
.L_x_107:
[----:B------:R1:W1:Y:S02]  /*7af0*/  SYNCS.PHASECHK.TRANS64.TRYWAIT P1, [R16+URZ+0x110], R3 ;  /* 0x00011003100075a7 */ /* 0x00026400080211ff */
[----:B-1----:R-:W-:Y:S05]  /*7b00*/  @!P1 NANOSLEEP.SYNCS 0x989680 ;  /* 0x009896800000995d */ /* 0x002fea0003900000 */
[----:B------:R-:W1:Y:S02]  /*7b10*/  @!P1 SYNCS.PHASECHK.TRANS64 P1, [R16+URZ+0x110], R3 ;  /* 0x00011003100095a7 */ /* 0x000e6400080210ff */
[----:B-1----:R-:W-:Y:S05]  /*7b20*/  @!P1 BRA `(.L_x_107) ;  /* 0xfffffffc00f09947 */ /* 0x002fea000383ffff */
[----:B------:R-:W-:Y:S05]  /*7b30*/  BRA `(.L_x_106) ;  /* 0xffffffe400e07947 */ /* 0x000fea000383ffff */
        .weak           $__internal_0_$__cuda_sm10x_tcgen05_guardrail_trap_col_being_dealloced_not_returned_by_alloc
        .type           $__internal_0_$__cuda_sm10x_tcgen05_guardrail_trap_col_being_dealloced_not_returned_by_alloc,@function
        .size           $__internal_0_$__cuda_sm10x_tcgen05_guardrail_trap_col_being_dealloced_not_returned_by_alloc,($__internal_1_$__cuda_sm10x_tcgen05_guardrail_trap_phase_invalid_during_alloc - $__internal_0_$__cuda_sm10x_tcgen05_guardrail_trap_col_being_dealloced_not_returned_by_alloc)
$__internal_0_$__cuda_sm10x_tcgen05_guardrail_trap_col_being_dealloced_not_returned_by_alloc:
[----:B------:R-:W-:Y:S05]  /*7b40*/  BPT.TRAP 0x1 ;  /* 0x000000040000795c */ /* 0x000fea0000300000 */
[----:B------:R-:W-:-:S04]  /*7b50*/  HFMA2 R3, -RZ, RZ, 0, 0 ;  /* 0x00000000ff037431 */ /* 0x000fc800000001ff */
[----:B------:R-:W-:Y:S05]  /*7b60*/  RET.REL.NODEC R2 `(_ZN7cutlass13device_kernelINS_4gemm6kernel13GemmUniversalIN4cute5tupleIJiiiiEEENS1_10collective13CollectiveMmaINS1_35MainloopSm100TmaUmmaWarpSpecializedILi13ELi2ELi4ENS5_IJNS4_1CILi4EEENSA_ILi1EEESC_EEEEENS5_IJNSA_ILi64EEESF_NSA_ILi128EEEEEEaNS5_IJlSC_lEEEaSI_NS4_8TiledMMAINS4_8MMA_AtomIJNS4_15SM100_MMA_S8_SSIaaiLi64ELi64ELNS4_4UMMA5MajorE0ELSN_0ELNSM_8SaturateE0EEEEEENS4_6LayoutINS5_IJSC_SC_SC_EEENS5_IJNSA_ILi0EEEST_ST_EEEEENS5_IJNS4_10UnderscoreESW_SW_EEEEENS4_13SM90_TMA_LOADENS4_14ComposedLayoutINS4_7SwizzleILi3ELi4ELi3EEENS4_18smem_ptr_flag_bitsILi8EEENSR_INS5_IJNSA_ILi8EEESG_EEENS5_IJSG_SC_EEEEEEEvNS4_8identityENS4_23SM90_TMA_LOAD_MULTICASTES19_vS1A_EENS_8epilogue10collective18CollectiveEpilogueINS1D_23Sm100TmaWarpSpecializedILi1ELi1ELi32ELb0ELb0EEEJSH_NS5_IJNSR_ISF_SC_EES1I_EEEaSI_aSI_NS1D_6fusion15FusionCallbacksIS1H_NS1K_17LinearCombinationIaiaiLNS_15FloatRoundStyleE2EEESH_S1J_JEEENS4_5SM1004TMEM4LOAD26SM100_TMEM_LOAD_16dp32b32xESZ_NS10_INS11_ILi2ELi4ELi3EEES14_NSR_INS5_IJS15_SF_EEENS5_IJSF_SC_EEEEEEENS4_39AutoVectorizingCopyWithAssumedAlignmentILi128EEENS4_14SM90_TMA_STOREES1Y_S20_S20_EEEvvEEEEvNT_6ParamsE) ;  /* 0xffffff8402247950 */ /* 0x000fea0003c3ffff */
        .weak           $__internal_1_$__cuda_sm10x_tcgen05_guardrail_trap_phase_invalid_during_alloc
        .type           $__internal_1_$__cuda_sm10x_tcgen05_guardrail_trap_phase_invalid_during_alloc,@function
        .size           $__internal_1_$__cuda_sm10x_tcgen05_guardrail_trap_phase_invalid_during_alloc,($__internal_2_$__cuda_sm10x_tcgen05_guardrail_trap_unallocated_columns_being_dealloced - $__internal_1_$__cuda_sm10x_tcgen05_guardrail_trap_phase_invalid_during_alloc)
$__internal_1_$__cuda_sm10x_tcgen05_guardrail_trap_phase_invalid_during_alloc:
[----:B------:R-:W-:Y:S05]  /*7b70*/  BPT.TRAP 0x1 ;  /* 0x000000040000795c */ /* 0x000fea0000300000 */
[----:B------:R-:W-:-:S04]  /*7b80*/  MOV R5, 0x0 ;  /* 0x0000000000057802 */ /* 0x000fc80000000f00 */
[----:B------:R-:W-:Y:S05]  /*7b90*/  RET.REL.NODEC R4 `(_ZN7cutlass13device_kernelINS_4gemm6kernel13GemmUniversalIN4cute5tupleIJiiiiEEENS1_10collective13CollectiveMmaINS1_35MainloopSm100TmaUmmaWarpSpecializedILi13ELi2ELi4ENS5_IJNS4_1CILi4EEENSA_ILi1EEESC_EEEEENS5_IJNSA_ILi64EEESF_NSA_ILi128EEEEEEaNS5_IJlSC_lEEEaSI_NS4_8TiledMMAINS4_8MMA_AtomIJNS4_15SM100_MMA_S8_SSIaaiLi64ELi64ELNS4_4UMMA5MajorE0ELSN_0ELNSM_8SaturateE0EEEEEENS4_6LayoutINS5_IJSC_SC_SC_EEENS5_IJNSA_ILi0EEEST_ST_EEEEENS5_IJNS4_10UnderscoreESW_SW_EEEEENS4_13SM90_TMA_LOADENS4_14ComposedLayoutINS4_7SwizzleILi3ELi4ELi3EEENS4_18smem_ptr_flag_bitsILi8EEENSR_INS5_IJNSA_ILi8EEESG_EEENS5_IJSG_SC_EEEEEEEvNS4_8identityENS4_23SM90_TMA_LOAD_MULTICASTES19_vS1A_EENS_8epilogue10collective18CollectiveEpilogueINS1D_23Sm100TmaWarpSpecializedILi1ELi1ELi32ELb0ELb0EEEJSH_NS5_IJNSR_ISF_SC_EES1I_EEEaSI_aSI_NS1D_6fusion15FusionCallbacksIS1H_NS1K_17LinearCombinationIaiaiLNS_15FloatRoundStyleE2EEESH_S1J_JEEENS4_5SM1004TMEM4LOAD26SM100_TMEM_LOAD_16dp32b32xESZ_NS10_INS11_ILi2ELi4ELi3EEES14_NSR_INS5_IJS15_SF_EEENS5_IJSF_SC_EEEEEEENS4_39AutoVectorizingCopyWithAssumedAlignmentILi128EEENS4_14SM90_TMA_STOREES1Y_S20_S20_EEEvvEEEEvNT_6ParamsE) ;  /* 0xffffff8404187950 */ /* 0x000fea0003c3ffff */
        .weak           $__internal_2_$__cuda_sm10x_tcgen05_guardrail_trap_unallocated_columns_being_dealloced
        .type           $__internal_2_$__cuda_sm10x_tcgen05_guardrail_trap_unallocated_columns_being_dealloced,@function
        .size           $__internal_2_$__cuda_sm10x_tcgen05_guardrail_trap_unallocated_columns_being_dealloced,(.L_x_163 - $__internal_2_$__cuda_sm10x_tcgen05_guardrail_trap_unallocated_columns_being_dealloced)
$__internal_2_$__cuda_sm10x_tcgen05_guardrail_trap_unallocated_columns_being_dealloced:
[----:B------:R-:W-:Y:S05]  /*7ba0*/  BPT.TRAP 0x1 ;  /* 0x000000040000795c */ /* 0x000fea0000300000 */
[----:B------:R-:W-:-:S04]  /*7bb0*/  HFMA2 R3, -RZ, RZ, 0, 0 ;  /* 0x00000000ff037431 */ /* 0x000fc800000001ff */
[----:B------:R-:W-:Y:S05]  /*7bc0*/  RET.REL.NODEC R2 `(_ZN7cutlass13device_kernelINS_4gemm6kernel13GemmUniversalIN4cute5tupleIJiiiiEEENS1_10collective13CollectiveMmaINS1_35MainloopSm100TmaUmmaWarpSpecializedILi13ELi2ELi4ENS5_IJNS4_1CILi4EEENSA_ILi1EEESC_EEEEENS5_IJNSA_ILi64EEESF_NSA_ILi128EEEEEEaNS5_IJlSC_lEEEaSI_NS4_8TiledMMAINS4_8MMA_AtomIJNS4_15SM100_MMA_S8_SSIaaiLi64ELi64ELNS4_4UMMA5MajorE0ELSN_0ELNSM_8SaturateE0EEEEEENS4_6LayoutINS5_IJSC_SC_SC_EEENS5_IJNSA_ILi0EEEST_ST_EEEEENS5_IJNS4_10UnderscoreESW_SW_EEEEENS4_13SM90_TMA_LOADENS4_14ComposedLayoutINS4_7SwizzleILi3ELi4ELi3EEENS4_18smem_ptr_flag_bitsILi8EEENSR_INS5_IJNSA_ILi8EEESG_EEENS5_IJSG_SC_EEEEEEEvNS4_8identityENS4_23SM90_TMA_LOAD_MULTICASTES19_vS1A_EENS_8epilogue10collective18CollectiveEpilogueINS1D_23Sm100TmaWarpSpecializedILi1ELi1ELi32ELb0ELb0EEEJSH_NS5_IJNSR_ISF_SC_EES1I_EEEaSI_aSI_NS1D_6fusion15FusionCallbacksIS1H_NS1K_17LinearCombinationIaiaiLNS_15FloatRoundStyleE2EEESH_S1J_JEEENS4_5SM1004TMEM4LOAD26SM100_TMEM_LOAD_16dp32b32xESZ_NS10_INS11_ILi2ELi4ELi3EEES14_NSR_INS5_IJS15_SF_EEENS5_IJSF_SC_EEEEEEENS4_39AutoVectorizingCopyWithAssumedAlignmentILi128EEENS4_14SM90_TMA_STOREES1Y_S20_S20_EEEvvEEEEvNT_6ParamsE) ;  /* 0xffffff84020c7950 */ /* 0x000fea0003c3ffff */
.L_x_162:
[----:B------:R-:W-:-:S00]  /*7bd0*/  BRA `(.L_x_162) ;  /* 0xfffffffc00fc7947 */ /* 0x000fc0000383ffff */
[----:B------:R-:W-:-:S00]  /*7be0*/  NOP ;  /* 0x0000000000007918 */ /* 0x000fc00000000000 */
        /* <DEDUP_REMOVED lines=9> */
.L_x_163:


//--------------------- .nv.global.init           --------------------------
	.section	.nv.global.init,"aw",@progbits
.nv.global.init:
	.type		$str$27,@object
	.size		$str$27,($str$28 - $str$27)
$str$27:
        /*0000*/ 	.byte	0x28, 0x61, 0x64, 0x64, 0x72, 0x65, 0x73, 0x73, 0x20, 0x26, 0x20, 0x6d, 0x61, 0x73, 0x6b, 0x29
        /*0010*/ 	.byte	0x20, 0x3d, 0x3d, 0x20, 0x30, 0x00
	.type		$str$28,@object
	.size		$str$28,($str$26 - $str$28)
$str$28:
        /*0016*/ 	.byte	0x2f, 0x74, 0x6d, 0x70, 0x2f, 0x63, 0x75, 0x74, 0x6c, 0x61, 0x73, 0x73, 0x5f, 0x73, 0x77, 0x65
        /*0026*/ 	.byte	0x65, 0x70, 0x5f, 0x73, 0x72, 0x63, 0x2f, 0x69, 0x6e, 0x63, 0x6c, 0x75, 0x64, 0x65, 0x2f, 0x63
        /*0036*/ 	.byte	0x75, 0x74, 0x65, 0x2f, 0x70, 0x6f, 0x69, 0x6e, 0x74, 0x65, 0x72, 0x5f, 0x66, 0x6c, 0x61, 0x67
        /*0046*/ 	.byte	0x67, 0x65, 0x64, 0x2e, 0x68, 0x70, 0x70, 0x00
	.type		$str$26,@object
	.size		$str$26,($str$25 - $str$26)
$str$26:
        /*004e*/ 	.byte	0x2f, 0x74, 0x6d, 0x70, 0x2f, 0x63, 0x75, 0x74, 0x6c, 0x61, 0x73, 0x73, 0x5f, 0x73, 0x77, 0x65
        /*005e*/ 	.byte	0x65, 0x70, 0x5f, 0x73, 0x72, 0x63, 0x2f, 0x69, 0x6e, 0x63, 0x6c, 0x75, 0x64, 0x65, 0x2f, 0x63
        /*006e*/ 	.byte	0x75, 0x74, 0x65, 0x2f, 0x61, 0x74, 0x6f, 0x6d, 0x2f, 0x63, 0x6f, 0x70, 0x79, 0x5f, 0x74, 0x72
        /*007e*/ 	.byte	0x61, 0x69, 0x74, 0x73, 0x5f, 0x73, 0x6d, 0x31, 0x30, 0x30, 0x2e, 0x68, 0x70, 0x70, 0x00
	.type		$str$25,@object
	.size		$str$25,(__unnamed_1 - $str$25)
$str$25:
        /*008d*/ 	.byte	0x28, 0x28, 0x75, 0x69, 0x6e, 0x74, 0x33, 0x32, 0x5f, 0x74, 0x28, 0x74, 0x68, 0x72, 0x65, 0x61
        /*009d*/ 	.byte	0x64, 0x49, 0x64, 0x78, 0x2e, 0x78, 0x29, 0x20, 0x2f, 0x20, 0x33, 0x32, 0x29, 0x20, 0x25, 0x20
        /*00ad*/ 	.byte	0x34, 0x29, 0x20, 0x3d, 0x3d, 0x20, 0x28, 0x28, 0x28, 0x74, 0x6d, 0x65, 0x6d, 0x5f, 0x61, 0x64
        /*00bd*/ 	.byte	0x64, 0x72, 0x20, 0x3e, 0x3e, 0x20, 0x31, 0x36, 0x29, 0x20, 0x2f, 0x20, 0x33, 0x32, 0x29, 0x20
        /*00cd*/ 	.byte	0x25, 0x20, 0x34, 0x29, 0x00
	.type		__unnamed_1,@object
	.size		__unnamed_1,(__unnamed_2 - __unnamed_1)
__unnamed_1:
        /*00d2*/ 	.byte	0x61, 0x75, 0x74, 0x6f, 0x20, 0x63, 0x75, 0x74, 0x65, 0x3a, 0x3a, 0x61, 0x73, 0x5f, 0x70, 0x6f
        /* <DEDUP_REMOVED lines=24> */
        /*0262*/ 	.byte	0x00
	.type		__unnamed_2,@object
	.size		__unnamed_2,(.L_2 - __unnamed_2)
__unnamed_2:
        /* <DEDUP_REMOVED lines=41> */
.L_2:


//--------------------- .nv.shared._ZN7cutlass13device_kernelINS_4gemm6kernel13GemmUniversalIN4cute5tupleIJiiiiEEENS1_10collective13CollectiveMmaINS1_35MainloopSm100TmaUmmaWarpSpecializedILi13ELi2ELi4ENS5_IJNS4_1CILi4EEENSA_ILi1EEESC_EEEEENS5_IJNSA_ILi64EEESF_NSA_ILi128EEEEEEaNS5_IJlSC_lEEEaSI_NS4_8TiledMMAINS4_8MMA_AtomIJNS4_15SM100_MMA_S8_SSIaaiLi64ELi64ELNS4_4UMMA5MajorE0ELSN_0ELNSM_8SaturateE0EEEEEENS4_6LayoutINS5_IJSC_SC_SC_EEENS5_IJNSA_ILi0EEEST_ST_EEEEENS5_IJNS4_10UnderscoreESW_SW_EEEEENS4_13SM90_TMA_LOADENS4_14ComposedLayoutINS4_7SwizzleILi3ELi4ELi3EEENS4_18smem_ptr_flag_bitsILi8EEENSR_INS5_IJNSA_ILi8EEESG_EEENS5_IJSG_SC_EEEEEEEvNS4_8identityENS4_23SM90_TMA_LOAD_MULTICASTES19_vS1A_EENS_8epilogue10collective18CollectiveEpilogueINS1D_23Sm100TmaWarpSpecializedILi1ELi1ELi32ELb0ELb0EEEJSH_NS5_IJNSR_ISF_SC_EES1I_EEEaSI_aSI_NS1D_6fusion15FusionCallbacksIS1H_NS1K_17LinearCombinationIaiaiLNS_15FloatRoundStyleE2EEESH_S1J_JEEENS4_5SM1004TMEM4LOAD26SM100_TMEM_LOAD_16dp32b32xESZ_NS10_INS11_ILi2ELi4ELi3EEES14_NSR_INS5_IJS15_SF_EEENS5_IJSF_SC_EEEEEEENS4_39AutoVectorizingCopyWithAssumedAlignmentILi128EEENS4_14SM90_TMA_STOREES1Y_S20_S20_EEEvvEEEEvNT_6ParamsE --------------------------
	.section	.nv.shared._ZN7cutlass13device_kernelINS_4gemm6kernel13GemmUniversalIN4cute5tupleIJiiiiEEENS1_10collective13CollectiveMmaINS1_35MainloopSm100TmaUmmaWarpSpecializedILi13ELi2ELi4ENS5_IJNS4_1CILi4EEENSA_ILi1EEESC_EEEEENS5_IJNSA_ILi64EEESF_NSA_ILi128EEEEEEaNS5_IJlSC_lEEEaSI_NS4_8TiledMMAINS4_8MMA_AtomIJNS4_15SM100_MMA_S8_SSIaaiLi64ELi64ELNS4_4UMMA5MajorE0ELSN_0ELNSM_8SaturateE0EEEEEENS4_6LayoutINS5_IJSC_SC_SC_EEENS5_IJNSA_ILi0EEEST_ST_EEEEENS5_IJNS4_10UnderscoreESW_SW_EEEEENS4_13SM90_TMA_LOADENS4_14ComposedLayoutINS4_7SwizzleILi3ELi4ELi3EEENS4_18smem_ptr_flag_bitsILi8EEENSR_INS5_IJNSA_ILi8EEESG_EEENS5_IJSG_SC_EEEEEEEvNS4_8identityENS4_23SM90_TMA_LOAD_MULTICASTES19_vS1A_EENS_8epilogue10collective18CollectiveEpilogueINS1D_23Sm100TmaWarpSpecializedILi1ELi1ELi32ELb0ELb0EEEJSH_NS5_IJNSR_ISF_SC_EES1I_EEEaSI_aSI_NS1D_6fusion15FusionCallbacksIS1H_NS1K_17LinearCombinationIaiaiLNS_15FloatRoundStyleE2EEESH_S1J_JEEENS4_5SM1004TMEM4LOAD26SM100_TMEM_LOAD_16dp32b32xESZ_NS10_INS11_ILi2ELi4ELi3EEES14_NSR_INS5_IJS15_SF_EEENS5_IJSF_SC_EEEEEEENS4_39AutoVectorizingCopyWithAssumedAlignmentILi128EEENS4_14SM90_TMA_STOREES1Y_S20_S20_EEEvvEEEEvNT_6ParamsE,"aw",@nobits
	.sectionflags	@""
	.align	16
	.zero		1024


//--------------------- .nv.shared.reserved.0     --------------------------
	.section	.nv.shared.reserved.0,"aw",@nobits
	.weak		__nv_reservedSMEM_offset_0_alias
	.size		__nv_reservedSMEM_offset_0_alias, 0, 64
	.other		__nv_reservedSMEM_offset_0_alias,@"STO_CUDA_RESERVED_SHARED STV_DEFAULT"
__nv_reservedSMEM_offset_0_alias:
	.zero		0
.nv.shared.reserved.0:
	.zero		64
	.weak		__nv_reservedSMEM_tcgen05_partition
	.type		__nv_reservedSMEM_tcgen05_partition,@object
	.size		__nv_reservedSMEM_tcgen05_partition,(.L_0 - __nv_reservedSMEM_tcgen05_partition)
__nv_reservedSMEM_tcgen05_partition:
	.zero		32
.L_0:


//--------------------- .nv.global                --------------------------
	.section	.nv.global,"aw",@nobits
.nv.global:
	.type		_ZN40_INTERNAL_0cae558a_4_k_cu_a029a702_277284cute1_E,@object
	.size		_ZN40_INTERNAL_0cae558a_4_k_cu_a029a702_277284cute1_E,(_ZN40_INTERNAL_0cae558a_4_k_cu_a029a702_277284cuda3std3__45__cpo6cbeginE - _ZN40_INTERNAL_0cae558a_4_k_cu_a029a702_277284cute1_E)
_ZN40_INTERNAL_0cae558a_4_k_cu_a029a702_277284cute1_E:
	.zero		1
	.type		_ZN40_INTERNAL_0cae558a_4_k_cu_a029a702_277284cuda3std3__45__cpo6cbeginE,@object
	.size		_ZN40_INTERNAL_0cae558a_4_k_cu_a029a702_277284cuda3std3__45__cpo6cbeginE,(_ZN40_INTERNAL_0cae558a_4_k_cu_a029a702_277284cuda3std3__48in_placeE - _ZN40_INTERNAL_0cae558a_4_k_cu_a029a702_277284cuda3std3__45__cpo6cbeginE)
_ZN40_INTERNAL_0cae558a_4_k_cu_a029a702_277284cuda3std3__45__cpo6cbeginE:
	.zero		1
	.type		_ZN40_INTERNAL_0cae558a_4_k_cu_a029a702_277284cuda3std3__48in_placeE,@object
	.size		_ZN40_INTERNAL_0cae558a_4_k_cu_a029a702_277284cuda3std3__48in_placeE,(_ZN40_INTERNAL_0cae558a_4_k_cu_a029a702_277284cuda3std6ranges3__45__cpo9iter_moveE - _ZN40_INTERNAL_0cae558a_4_k_cu_a029a702_277284cuda3std3__48in_placeE)
_ZN40_INTERNAL_0cae558a_4_k_cu_a029a702_277284cuda3std3__48in_placeE:
	.zero		1
	.type		_ZN40_INTERNAL_0cae558a_4_k_cu_a029a702_277284cuda3std6ranges3__45__cpo9iter_moveE,@object
	.size		_ZN40_INTERNAL_0cae558a_4_k_cu_a029a702_277284cuda3std6ranges3__45__cpo9iter_moveE,(_ZN40_INTERNAL_0cae558a_4_k_cu_a029a702_277284cuda3std3__45__cpo5beginE - _ZN40_INTERNAL_0cae558a_4_k_cu_a029a702_277284cuda3std6ranges3__45__cpo9iter_moveE)
_ZN40_INTERNAL_0cae558a_4_k_cu_a029a702_277284cuda3std6ranges3__45__cpo9iter_moveE:
	.zero		1
	.type		_ZN40_INTERNAL_0cae558a_4_k_cu_a029a702_277284cuda3std3__45__cpo5beginE,@object
	.size		_ZN40_INTERNAL_0cae558a_4_k_cu_a029a702_277284cuda3std3__45__cpo5beginE,(_ZN40_INTERNAL_0cae558a_4_k_cu_a029a702_277284cuda3std3__442_GLOBAL__N__0cae558a_4_k_cu_a029a702_277286ignoreE - _ZN40_INTERNAL_0cae558a_4_k_cu_a029a702_277284cuda3std3__45__cpo5beginE)
_ZN40_INTERNAL_0cae558a_4_k_cu_a029a702_277284cuda3std3__45__cpo5beginE:
	.zero		1
	.type		_ZN40_INTERNAL_0cae558a_4_k_cu_a029a702_277284cuda3std3__442_GLOBAL__N__0cae558a_4_k_cu_a029a702_277286ignoreE,@object
	.size		_ZN40_INTERNAL_0cae558a_4_k_cu_a029a702_277284cuda3std3__442_GLOBAL__N__0cae558a_4_k_cu_a029a702_277286ignoreE,(_ZN40_INTERNAL_0cae558a_4_k_cu_a029a702_277284cute7productE - _ZN40_INTERNAL_0cae558a_4_k_cu_a029a702_277284cuda3std3__442_GLOBAL__N__0cae558a_4_k_cu_a029a702_277286ignoreE)
_ZN40_INTERNAL_0cae558a_4_k_cu_a029a702_277284cuda3std3__442_GLOBAL__N__0cae558a_4_k_cu_a029a702_277286ignoreE:
	.zero		1
	.type		_ZN40_INTERNAL_0cae558a_4_k_cu_a029a702_277284cute7productE,@object
	.size		_ZN40_INTERNAL_0cae558a_4_k_cu_a029a702_277284cute7productE,(_ZN40_INTERNAL_0cae558a_4_k_cu_a029a702_277284cuda3std3__45__cpo3endE - _ZN40_INTERNAL_0cae558a_4_k_cu_a029a702_277284cute7productE)
_ZN40_INTERNAL_0cae558a_4_k_cu_a029a702_277284cute7productE:
	.zero		1
	.type		_ZN40_INTERNAL_0cae558a_4_k_cu_a029a702_277284cuda3std3__45__cpo3endE,@object
	.size		_ZN40_INTERNAL_0cae558a_4_k_cu_a029a702_277284cuda3std3__45__cpo3endE,(_ZN40_INTERNAL_0cae558a_4_k_cu_a029a702_277284cuda3std3__419piecewise_constructE - _ZN40_INTERNAL_0cae558a_4_k_cu_a029a702_277284cuda3std3__45__cpo3endE)
_ZN40_INTERNAL_0cae558a_4_k_cu_a029a702_277284cuda3std3__45__cpo3endE:
	.zero		1
	.type		_ZN40_INTERNAL_0cae558a_4_k_cu_a029a702_277284cuda3std3__419piecewise_constructE,@object
	.size		_ZN40_INTERNAL_0cae558a_4_k_cu_a029a702_277284cuda3std3__419piecewise_constructE,(_ZN40_INTERNAL_0cae558a_4_k_cu_a029a702_277284cuda3std3__45__cpo4cendE - _ZN40_INTERNAL_0cae558a_4_k_cu_a029a702_277284cuda3std3__419piecewise_constructE)
_ZN40_INTERNAL_0cae558a_4_k_cu_a029a702_277284cuda3std3__419piecewise_constructE:
	.zero		1
	.type		_ZN40_INTERNAL_0cae558a_4_k_cu_a029a702_277284cuda3std3__45__cpo4cendE,@object
	.size		_ZN40_INTERNAL_0cae558a_4_k_cu_a029a702_277284cuda3std3__45__cpo4cendE,(_ZN40_INTERNAL_0cae558a_4_k_cu_a029a702_277284cuda3std6ranges3__45__cpo4swapE - _ZN40_INTERNAL_0cae558a_4_k_cu_a029a702_277284cuda3std3__45__cpo4cendE)
_ZN40_INTERNAL_0cae558a_4_k_cu_a029a702_277284cuda3std3__45__cpo4cendE:
	.zero		1
	.type		_ZN40_INTERNAL_0cae558a_4_k_cu_a029a702_277284cuda3std6ranges3__45__cpo4swapE,@object
	.size		_ZN40_INTERNAL_0cae558a_4_k_cu_a029a702_277284cuda3std6ranges3__45__cpo4swapE,(.L_10 - _ZN40_INTERNAL_0cae558a_4_k_cu_a029a702_277284cuda3std6ranges3__45__cpo4swapE)
_ZN40_INTERNAL_0cae558a_4_k_cu_a029a702_277284cuda3std6ranges3__45__cpo4swapE:
	.zero		1
.L_10:


//--------------------- .nv.constant0._ZN7cutlass13device_kernelINS_4gemm6kernel13GemmUniversalIN4cute5tupleIJiiiiEEENS1_10collective13CollectiveMmaINS1_35MainloopSm100TmaUmmaWarpSpecializedILi13ELi2ELi4ENS5_IJNS4_1CILi4EEENSA_ILi1EEESC_EEEEENS5_IJNSA_ILi64EEESF_NSA_ILi128EEEEEEaNS5_IJlSC_lEEEaSI_NS4_8TiledMMAINS4_8MMA_AtomIJNS4_15SM100_MMA_S8_SSIaaiLi64ELi64ELNS4_4UMMA5MajorE0ELSN_0ELNSM_8SaturateE0EEEEEENS4_6LayoutINS5_IJSC_SC_SC_EEENS5_IJNSA_ILi0EEEST_ST_EEEEENS5_IJNS4_10UnderscoreESW_SW_EEEEENS4_13SM90_TMA_LOADENS4_14ComposedLayoutINS4_7SwizzleILi3ELi4ELi3EEENS4_18smem_ptr_flag_bitsILi8EEENSR_INS5_IJNSA_ILi8EEESG_EEENS5_IJSG_SC_EEEEEEEvNS4_8identityENS4_23SM90_TMA_LOAD_MULTICASTES19_vS1A_EENS_8epilogue10collective18CollectiveEpilogueINS1D_23Sm100TmaWarpSpecializedILi1ELi1ELi32ELb0ELb0EEEJSH_NS5_IJNSR_ISF_SC_EES1I_EEEaSI_aSI_NS1D_6fusion15FusionCallbacksIS1H_NS1K_17LinearCombinationIaiaiLNS_15FloatRoundStyleE2EEESH_S1J_JEEENS4_5SM1004TMEM4LOAD26SM100_TMEM_LOAD_16dp32b32xESZ_NS10_INS11_ILi2ELi4ELi3EEES14_NSR_INS5_IJS15_SF_EEENS5_IJSF_SC_EEEEEEENS4_39AutoVectorizingCopyWithAssumedAlignmentILi128EEENS4_14SM90_TMA_STOREES1Y_S20_S20_EEEvvEEEEvNT_6ParamsE --------------------------
	.section	.nv.constant0._ZN7cutlass13device_kernelINS_4gemm6kernel13GemmUniversalIN4cute5tupleIJiiiiEEENS1_10collective13CollectiveMmaINS1_35MainloopSm100TmaUmmaWarpSpecializedILi13ELi2ELi4ENS5_IJNS4_1CILi4EEENSA_ILi1EEESC_EEEEENS5_IJNSA_ILi64EEESF_NSA_ILi128EEEEEEaNS5_IJlSC_lEEEaSI_NS4_8TiledMMAINS4_8MMA_AtomIJNS4_15SM100_MMA_S8_SSIaaiLi64ELi64ELNS4_4UMMA5MajorE0ELSN_0ELNSM_8SaturateE0EEEEEENS4_6LayoutINS5_IJSC_SC_SC_EEENS5_IJNSA_ILi0EEEST_ST_EEEEENS5_IJNS4_10UnderscoreESW_SW_EEEEENS4_13SM90_TMA_LOADENS4_14ComposedLayoutINS4_7SwizzleILi3ELi4ELi3EEENS4_18smem_ptr_flag_bitsILi8EEENSR_INS5_IJNSA_ILi8EEESG_EEENS5_IJSG_SC_EEEEEEEvNS4_8identityENS4_23SM90_TMA_LOAD_MULTICASTES19_vS1A_EENS_8epilogue10collective18CollectiveEpilogueINS1D_23Sm100TmaWarpSpecializedILi1ELi1ELi32ELb0ELb0EEEJSH_NS5_IJNSR_ISF_SC_EES1I_EEEaSI_aSI_NS1D_6fusion15FusionCallbacksIS1H_NS1K_17LinearCombinationIaiaiLNS_15FloatRoundStyleE2EEESH_S1J_JEEENS4_5SM1004TMEM4LOAD26SM100_TMEM_LOAD_16dp32b32xESZ_NS10_INS11_ILi2ELi4ELi3EEES14_NSR_INS5_IJS15_SF_EEENS5_IJSF_SC_EEEEEEENS4_39AutoVectorizingCopyWithAssumedAlignmentILi128EEENS4_14SM90_TMA_STOREES1Y_S20_S20_EEEvvEEEEvNT_6ParamsE,"a",@progbits
	.sectionflags	@""
	.align	4
.nv.constant0._ZN7cutlass13device_kernelINS_4gemm6kernel13GemmUniversalIN4cute5tupleIJiiiiEEENS1_10collective13CollectiveMmaINS1_35MainloopSm100TmaUmmaWarpSpecializedILi13ELi2ELi4ENS5_IJNS4_1CILi4EEENSA_ILi1EEESC_EEEEENS5_IJNSA_ILi64EEESF_NSA_ILi128EEEEEEaNS5_IJlSC_lEEEaSI_NS4_8TiledMMAINS4_8MMA_AtomIJNS4_15SM100_MMA_S8_SSIaaiLi64ELi64ELNS4_4UMMA5MajorE0ELSN_0ELNSM_8SaturateE0EEEEEENS4_6LayoutINS5_IJSC_SC_SC_EEENS5_IJNSA_ILi0EEEST_ST_EEEEENS5_IJNS4_10UnderscoreESW_SW_EEEEENS4_13SM90_TMA_LOADENS4_14ComposedLayoutINS4_7SwizzleILi3ELi4ELi3EEENS4_18smem_ptr_flag_bitsILi8EEENSR_INS5_IJNSA_ILi8EEESG_EEENS5_IJSG_SC_EEEEEEEvNS4_8identityENS4_23SM90_TMA_LOAD_MULTICASTES19_vS1A_EENS_8epilogue10collective18CollectiveEpilogueINS1D_23Sm100TmaWarpSpecializedILi1ELi1ELi32ELb0ELb0EEEJSH_NS5_IJNSR_ISF_SC_EES1I_EEEaSI_aSI_NS1D_6fusion15FusionCallbacksIS1H_NS1K_17LinearCombinationIaiaiLNS_15FloatRoundStyleE2EEESH_S1J_JEEENS4_5SM1004TMEM4LOAD26SM100_TMEM_LOAD_16dp32b32xESZ_NS10_INS11_ILi2ELi4ELi3EEES14_NSR_INS5_IJS15_SF_EEENS5_IJSF_SC_EEEEEEENS4_39AutoVectorizingCopyWithAssumedAlignmentILi128EEENS4_14SM90_TMA_STOREES1Y_S20_S20_EEEvvEEEEvNT_6ParamsE:
	.zero		2944


//--------------------- SYMBOLS --------------------------

	.type		.nv.reservedSmem.offset0,@object
	.size		.nv.reservedSmem.offset0,0x4
	.type		.nv.reservedSmem.cap,@object
	.size		.nv.reservedSmem.cap,0x4
	.type		__assertfail,@function
